//
// Generated by NVIDIA NVVM Compiler
//
// Compiler Build ID: CL-36424714
// Cuda compilation tools, release 13.0, V13.0.88
// Based on NVVM 20.0.0
//

.version 9.0
.target sm_100
.address_size 64

	// .globl	_Z15generate_kernelP17curandStateMtgp32PiPf
.global .align 4 .b8 precalc_xorwow_matrix[102400];
.global .align 4 .b8 precalc_xorwow_offset_matrix[102400];
.global .align 4 .b8 mrg32k3aM1[2304];
.global .align 4 .b8 mrg32k3aM2[2304];
.global .align 4 .b8 mrg32k3aM1SubSeq[2016];
.global .align 4 .b8 mrg32k3aM2SubSeq[2016];
.global .align 4 .b8 mrg32k3aM1Seq[2304];
.global .align 4 .b8 mrg32k3aM2Seq[2304];
.const .align 8 .b8 __cr_lgamma_table[72];
// _ZZ15generate_kernelP17curandStateMtgp32PiPfE8LATICE_1 has been demoted
// _ZZ15generate_kernelP17curandStateMtgp32PiPfE8LATICE_2 has been demoted
// _ZZ15generate_kernelP17curandStateMtgp32PiPfE7first_i has been demoted
// _ZZ15generate_kernelP17curandStateMtgp32PiPfE6last_i has been demoted
// _ZZ15generate_kernelP17curandStateMtgp32PiPfE21latice_update_counter has been demoted
// _ZZ15generate_kernelP17curandStateMtgp32PiPfE17monte_carlo_steps has been demoted
// _ZZ15generate_kernelP17curandStateMtgp32PiPfE2W0 has been demoted
// _ZZ15generate_kernelP17curandStateMtgp32PiPfE6LATICE has been demoted
// _ZZ15generate_kernelP17curandStateMtgp32PiPfE16NEXT_STEP_LATICE has been demoted
// _ZZ15generate_kernelP17curandStateMtgp32PiPfE4SWAP has been demoted

.visible .entry _Z15generate_kernelP17curandStateMtgp32PiPf(
	.param .u64 .ptr .align 1 _Z15generate_kernelP17curandStateMtgp32PiPf_param_0,
	.param .u64 .ptr .align 1 _Z15generate_kernelP17curandStateMtgp32PiPf_param_1,
	.param .u64 .ptr .align 1 _Z15generate_kernelP17curandStateMtgp32PiPf_param_2
)
{
	.reg .pred 	%p<17>;
	.reg .b16 	%rs<653>;
	.reg .b32 	%r<434>;
	.reg .b32 	%f<31>;
	.reg .b64 	%rd<155>;
	.reg .b64 	%fd<5>;
	// demoted variable
	.shared .align 2 .b8 _ZZ15generate_kernelP17curandStateMtgp32PiPfE8LATICE_1[128];
	// demoted variable
	.shared .align 2 .b8 _ZZ15generate_kernelP17curandStateMtgp32PiPfE8LATICE_2[128];
	// demoted variable
	.shared .align 2 .u16 _ZZ15generate_kernelP17curandStateMtgp32PiPfE7first_i;
	// demoted variable
	.shared .align 2 .u16 _ZZ15generate_kernelP17curandStateMtgp32PiPfE6last_i;
	// demoted variable
	.shared .align 8 .u64 _ZZ15generate_kernelP17curandStateMtgp32PiPfE21latice_update_counter;
	// demoted variable
	.shared .align 8 .u64 _ZZ15generate_kernelP17curandStateMtgp32PiPfE17monte_carlo_steps;
	// demoted variable
	.shared .align 4 .f32 _ZZ15generate_kernelP17curandStateMtgp32PiPfE2W0;
	// demoted variable
	.shared .align 8 .u64 _ZZ15generate_kernelP17curandStateMtgp32PiPfE6LATICE;
	// demoted variable
	.shared .align 8 .u64 _ZZ15generate_kernelP17curandStateMtgp32PiPfE16NEXT_STEP_LATICE;
	// demoted variable
	.shared .align 8 .u64 _ZZ15generate_kernelP17curandStateMtgp32PiPfE4SWAP;
	ld.param.u64 	%rd3, [_Z15generate_kernelP17curandStateMtgp32PiPf_param_0];
	ld.param.u64 	%rd4, [_Z15generate_kernelP17curandStateMtgp32PiPf_param_1];
	ld.param.u64 	%rd5, [_Z15generate_kernelP17curandStateMtgp32PiPf_param_2];
	mov.u32 	%r1, %tid.x;
	setp.ne.s32 	%p1, %r1, 0;
	@%p1 bra 	$L__BB0_2;
	mov.u32 	%r10, _ZZ15generate_kernelP17curandStateMtgp32PiPfE8LATICE_1;
	cvt.u64.u32 	%rd6, %r10;
	cvta.shared.u64 	%rd7, %rd6;
	st.shared.u64 	[_ZZ15generate_kernelP17curandStateMtgp32PiPfE6LATICE], %rd7;
	mov.u32 	%r11, _ZZ15generate_kernelP17curandStateMtgp32PiPfE8LATICE_2;
	cvt.u64.u32 	%rd8, %r11;
	cvta.shared.u64 	%rd9, %rd8;
	st.shared.u64 	[_ZZ15generate_kernelP17curandStateMtgp32PiPfE16NEXT_STEP_LATICE], %rd9;
	mov.b64 	%rd10, 0;
	st.shared.u64 	[_ZZ15generate_kernelP17curandStateMtgp32PiPfE21latice_update_counter], %rd10;
	st.shared.u64 	[_ZZ15generate_kernelP17curandStateMtgp32PiPfE17monte_carlo_steps], %rd10;
	mov.u32 	%r12, %ctaid.z;
	cvt.rn.f32.u32 	%f6, %r12;
	div.rn.f32 	%f7, %f6, 0f41200000;
	st.shared.f32 	[_ZZ15generate_kernelP17curandStateMtgp32PiPfE2W0], %f7;
$L__BB0_2:
	bar.sync 	0;
	cvt.u16.u32 	%rs1, %r1;
	and.b16  	%rs3, %rs1, 1;
	ld.shared.u64 	%rd11, [_ZZ15generate_kernelP17curandStateMtgp32PiPfE16NEXT_STEP_LATICE];
	mul.wide.u32 	%rd12, %r1, 2;
	add.s64 	%rd13, %rd11, %rd12;
	st.u16 	[%rd13], %rs3;
	ld.shared.u64 	%rd14, [_ZZ15generate_kernelP17curandStateMtgp32PiPfE17monte_carlo_steps];
	setp.gt.u64 	%p2, %rd14, 9999;
	@%p2 bra 	$L__BB0_23;
	mov.u32 	%r13, %ctaid.x;
	cvt.rn.f32.u32 	%f8, %r13;
	div.rn.f32 	%f9, %f8, 0f41A00000;
	mov.u32 	%r14, %ctaid.y;
	cvt.rn.f32.u32 	%f10, %r14;
	div.rn.f32 	%f11, %f10, 0f41A00000;
	sub.f32 	%f12, %f9, %f11;
	cvt.f64.f32 	%fd1, %f12;
	max.f64 	%fd2, %fd1, 0d0000000000000000;
	cvt.rn.f32.f64 	%f1, %fd2;
	add.f32 	%f13, %f9, %f11;
	cvt.f64.f32 	%fd3, %f13;
	min.f64 	%fd4, %fd3, 0d3FF0000000000000;
	cvt.rn.f32.f64 	%f14, %fd4;
	mad.lo.s32 	%r15, %r14, 20, %r13;
	mov.u32 	%r16, %ctaid.z;
	mad.lo.s32 	%r17, %r16, 400, %r15;
	cvta.to.global.u64 	%rd15, %rd3;
	mul.wide.u32 	%rd16, %r17, 4112;
	add.s64 	%rd1, %rd15, %rd16;
	mov.u32 	%r18, %ntid.z;
	mov.u32 	%r19, %ntid.y;
	mul.lo.s32 	%r20, %r18, %r19;
	mov.u32 	%r21, %ntid.x;
	mul.lo.s32 	%r2, %r20, %r21;
	mov.u32 	%r22, %tid.z;
	mov.u32 	%r23, %tid.y;
	mul.lo.s32 	%r24, %r21, %r23;
	mad.lo.s32 	%r3, %r20, %r22, %r24;
	sub.f32 	%f2, %f14, %f1;
	add.s16 	%rs4, %rs1, -1;
	and.b16  	%rs5, %rs4, 63;
	add.s32 	%r25, %r1, 1;
	and.b32  	%r4, %r25, 63;
	cvt.u64.u16 	%rd2, %rs5;
	add.s32 	%r5, %r3, %r1;
	shl.b64 	%rd106, %rd2, 1;
$L__BB0_4:
	setp.ne.s32 	%p3, %r1, 0;
	bar.sync 	0;
	@%p3 bra 	$L__BB0_14;
	ld.shared.u64 	%rd17, [_ZZ15generate_kernelP17curandStateMtgp32PiPfE6LATICE];
	st.shared.u64 	[_ZZ15generate_kernelP17curandStateMtgp32PiPfE4SWAP], %rd17;
	ld.shared.u64 	%rd18, [_ZZ15generate_kernelP17curandStateMtgp32PiPfE16NEXT_STEP_LATICE];
	st.shared.u64 	[_ZZ15generate_kernelP17curandStateMtgp32PiPfE6LATICE], %rd18;
	st.shared.u64 	[_ZZ15generate_kernelP17curandStateMtgp32PiPfE16NEXT_STEP_LATICE], %rd17;
	ld.u16 	%rs6, [%rd18];
	ld.u16 	%rs8, [%rd18+2];
	min.u16 	%rs10, %rs6, %rs8;
	max.u16 	%rs11, %rs6, %rs8;
	sub.s16 	%rs12, %rs11, %rs10;
	cvt.u32.u16 	%r26, %rs12;
	ld.u16 	%rs13, [%rd18+4];
	min.u16 	%rs15, %rs8, %rs13;
	max.u16 	%rs16, %rs8, %rs13;
	sub.s16 	%rs17, %rs16, %rs15;
	cvt.u32.u16 	%r27, %rs17;
	add.s32 	%r28, %r26, %r27;
	ld.u16 	%rs18, [%rd18+6];
	min.u16 	%rs20, %rs13, %rs18;
	max.u16 	%rs21, %rs13, %rs18;
	sub.s16 	%rs22, %rs21, %rs20;
	cvt.u32.u16 	%r29, %rs22;
	add.s32 	%r30, %r28, %r29;
	ld.u16 	%rs23, [%rd18+8];
	min.u16 	%rs25, %rs18, %rs23;
	max.u16 	%rs26, %rs18, %rs23;
	sub.s16 	%rs27, %rs26, %rs25;
	cvt.u32.u16 	%r31, %rs27;
	add.s32 	%r32, %r30, %r31;
	ld.u16 	%rs28, [%rd18+10];
	min.u16 	%rs30, %rs23, %rs28;
	max.u16 	%rs31, %rs23, %rs28;
	sub.s16 	%rs32, %rs31, %rs30;
	cvt.u32.u16 	%r33, %rs32;
	add.s32 	%r34, %r32, %r33;
	ld.u16 	%rs33, [%rd18+12];
	min.u16 	%rs35, %rs28, %rs33;
	max.u16 	%rs36, %rs28, %rs33;
	sub.s16 	%rs37, %rs36, %rs35;
	cvt.u32.u16 	%r35, %rs37;
	add.s32 	%r36, %r34, %r35;
	ld.u16 	%rs38, [%rd18+14];
	min.u16 	%rs40, %rs33, %rs38;
	max.u16 	%rs41, %rs33, %rs38;
	sub.s16 	%rs42, %rs41, %rs40;
	cvt.u32.u16 	%r37, %rs42;
	add.s32 	%r38, %r36, %r37;
	ld.u16 	%rs43, [%rd18+16];
	min.u16 	%rs45, %rs38, %rs43;
	max.u16 	%rs46, %rs38, %rs43;
	sub.s16 	%rs47, %rs46, %rs45;
	cvt.u32.u16 	%r39, %rs47;
	add.s32 	%r40, %r38, %r39;
	ld.u16 	%rs48, [%rd18+18];
	min.u16 	%rs50, %rs43, %rs48;
	max.u16 	%rs51, %rs43, %rs48;
	sub.s16 	%rs52, %rs51, %rs50;
	cvt.u32.u16 	%r41, %rs52;
	add.s32 	%r42, %r40, %r41;
	ld.u16 	%rs53, [%rd18+20];
	min.u16 	%rs55, %rs48, %rs53;
	max.u16 	%rs56, %rs48, %rs53;
	sub.s16 	%rs57, %rs56, %rs55;
	cvt.u32.u16 	%r43, %rs57;
	add.s32 	%r44, %r42, %r43;
	ld.u16 	%rs58, [%rd18+22];
	min.u16 	%rs60, %rs53, %rs58;
	max.u16 	%rs61, %rs53, %rs58;
	sub.s16 	%rs62, %rs61, %rs60;
	cvt.u32.u16 	%r45, %rs62;
	add.s32 	%r46, %r44, %r45;
	ld.u16 	%rs63, [%rd18+24];
	min.u16 	%rs65, %rs58, %rs63;
	max.u16 	%rs66, %rs58, %rs63;
	sub.s16 	%rs67, %rs66, %rs65;
	cvt.u32.u16 	%r47, %rs67;
	add.s32 	%r48, %r46, %r47;
	ld.u16 	%rs68, [%rd18+26];
	min.u16 	%rs70, %rs63, %rs68;
	max.u16 	%rs71, %rs63, %rs68;
	sub.s16 	%rs72, %rs71, %rs70;
	cvt.u32.u16 	%r49, %rs72;
	add.s32 	%r50, %r48, %r49;
	ld.u16 	%rs73, [%rd18+28];
	min.u16 	%rs75, %rs68, %rs73;
	max.u16 	%rs76, %rs68, %rs73;
	sub.s16 	%rs77, %rs76, %rs75;
	cvt.u32.u16 	%r51, %rs77;
	add.s32 	%r52, %r50, %r51;
	ld.u16 	%rs78, [%rd18+30];
	min.u16 	%rs80, %rs73, %rs78;
	max.u16 	%rs81, %rs73, %rs78;
	sub.s16 	%rs82, %rs81, %rs80;
	cvt.u32.u16 	%r53, %rs82;
	add.s32 	%r54, %r52, %r53;
	ld.u16 	%rs83, [%rd18+32];
	min.u16 	%rs85, %rs78, %rs83;
	max.u16 	%rs86, %rs78, %rs83;
	sub.s16 	%rs87, %rs86, %rs85;
	cvt.u32.u16 	%r55, %rs87;
	add.s32 	%r56, %r54, %r55;
	shl.b32 	%r57, %r56, 1;
	ld.u16 	%rs88, [%rd18+34];
	min.u16 	%rs90, %rs83, %rs88;
	max.u16 	%rs91, %rs83, %rs88;
	sub.s16 	%rs92, %rs91, %rs90;
	cvt.u32.u16 	%r58, %rs92;
	ld.u16 	%rs93, [%rd18+36];
	min.u16 	%rs95, %rs88, %rs93;
	max.u16 	%rs96, %rs88, %rs93;
	sub.s16 	%rs97, %rs96, %rs95;
	cvt.u32.u16 	%r59, %rs97;
	add.s32 	%r60, %r58, %r59;
	ld.u16 	%rs98, [%rd18+38];
	min.u16 	%rs100, %rs93, %rs98;
	max.u16 	%rs101, %rs93, %rs98;
	sub.s16 	%rs102, %rs101, %rs100;
	cvt.u32.u16 	%r61, %rs102;
	add.s32 	%r62, %r60, %r61;
	ld.u16 	%rs103, [%rd18+40];
	min.u16 	%rs105, %rs98, %rs103;
	max.u16 	%rs106, %rs98, %rs103;
	sub.s16 	%rs107, %rs106, %rs105;
	cvt.u32.u16 	%r63, %rs107;
	add.s32 	%r64, %r62, %r63;
	ld.u16 	%rs108, [%rd18+42];
	min.u16 	%rs110, %rs103, %rs108;
	max.u16 	%rs111, %rs103, %rs108;
	sub.s16 	%rs112, %rs111, %rs110;
	cvt.u32.u16 	%r65, %rs112;
	add.s32 	%r66, %r64, %r65;
	ld.u16 	%rs113, [%rd18+44];
	min.u16 	%rs115, %rs108, %rs113;
	max.u16 	%rs116, %rs108, %rs113;
	sub.s16 	%rs117, %rs116, %rs115;
	cvt.u32.u16 	%r67, %rs117;
	add.s32 	%r68, %r66, %r67;
	ld.u16 	%rs118, [%rd18+46];
	min.u16 	%rs120, %rs113, %rs118;
	max.u16 	%rs121, %rs113, %rs118;
	sub.s16 	%rs122, %rs121, %rs120;
	cvt.u32.u16 	%r69, %rs122;
	add.s32 	%r70, %r68, %r69;
	ld.u16 	%rs123, [%rd18+48];
	min.u16 	%rs125, %rs118, %rs123;
	max.u16 	%rs126, %rs118, %rs123;
	sub.s16 	%rs127, %rs126, %rs125;
	cvt.u32.u16 	%r71, %rs127;
	add.s32 	%r72, %r70, %r71;
	ld.u16 	%rs128, [%rd18+50];
	min.u16 	%rs130, %rs123, %rs128;
	max.u16 	%rs131, %rs123, %rs128;
	sub.s16 	%rs132, %rs131, %rs130;
	cvt.u32.u16 	%r73, %rs132;
	add.s32 	%r74, %r72, %r73;
	ld.u16 	%rs133, [%rd18+52];
	min.u16 	%rs135, %rs128, %rs133;
	max.u16 	%rs136, %rs128, %rs133;
	sub.s16 	%rs137, %rs136, %rs135;
	cvt.u32.u16 	%r75, %rs137;
	add.s32 	%r76, %r74, %r75;
	ld.u16 	%rs138, [%rd18+54];
	min.u16 	%rs140, %rs133, %rs138;
	max.u16 	%rs141, %rs133, %rs138;
	sub.s16 	%rs142, %rs141, %rs140;
	cvt.u32.u16 	%r77, %rs142;
	add.s32 	%r78, %r76, %r77;
	ld.u16 	%rs143, [%rd18+56];
	min.u16 	%rs145, %rs138, %rs143;
	max.u16 	%rs146, %rs138, %rs143;
	sub.s16 	%rs147, %rs146, %rs145;
	cvt.u32.u16 	%r79, %rs147;
	add.s32 	%r80, %r78, %r79;
	ld.u16 	%rs148, [%rd18+58];
	min.u16 	%rs150, %rs143, %rs148;
	max.u16 	%rs151, %rs143, %rs148;
	sub.s16 	%rs152, %rs151, %rs150;
	cvt.u32.u16 	%r81, %rs152;
	add.s32 	%r82, %r80, %r81;
	ld.u16 	%rs153, [%rd18+60];
	min.u16 	%rs155, %rs148, %rs153;
	max.u16 	%rs156, %rs148, %rs153;
	sub.s16 	%rs157, %rs156, %rs155;
	cvt.u32.u16 	%r83, %rs157;
	add.s32 	%r84, %r82, %r83;
	ld.u16 	%rs158, [%rd18+62];
	min.u16 	%rs160, %rs153, %rs158;
	max.u16 	%rs161, %rs153, %rs158;
	sub.s16 	%rs162, %rs161, %rs160;
	cvt.u32.u16 	%r85, %rs162;
	add.s32 	%r86, %r84, %r85;
	ld.u16 	%rs163, [%rd18+64];
	min.u16 	%rs165, %rs158, %rs163;
	max.u16 	%rs166, %rs158, %rs163;
	sub.s16 	%rs167, %rs166, %rs165;
	cvt.u32.u16 	%r87, %rs167;
	add.s32 	%r88, %r86, %r87;
	ld.u16 	%rs168, [%rd18+66];
	min.u16 	%rs170, %rs163, %rs168;
	max.u16 	%rs171, %rs163, %rs168;
	sub.s16 	%rs172, %rs171, %rs170;
	cvt.u32.u16 	%r89, %rs172;
	ld.u16 	%rs173, [%rd18+68];
	min.u16 	%rs175, %rs168, %rs173;
	max.u16 	%rs176, %rs168, %rs173;
	sub.s16 	%rs177, %rs176, %rs175;
	cvt.u32.u16 	%r90, %rs177;
	add.s32 	%r91, %r89, %r90;
	ld.u16 	%rs178, [%rd18+70];
	min.u16 	%rs180, %rs173, %rs178;
	max.u16 	%rs181, %rs173, %rs178;
	sub.s16 	%rs182, %rs181, %rs180;
	cvt.u32.u16 	%r92, %rs182;
	add.s32 	%r93, %r91, %r92;
	ld.u16 	%rs183, [%rd18+72];
	min.u16 	%rs185, %rs178, %rs183;
	max.u16 	%rs186, %rs178, %rs183;
	sub.s16 	%rs187, %rs186, %rs185;
	cvt.u32.u16 	%r94, %rs187;
	add.s32 	%r95, %r93, %r94;
	ld.u16 	%rs188, [%rd18+74];
	min.u16 	%rs190, %rs183, %rs188;
	max.u16 	%rs191, %rs183, %rs188;
	sub.s16 	%rs192, %rs191, %rs190;
	cvt.u32.u16 	%r96, %rs192;
	add.s32 	%r97, %r95, %r96;
	ld.u16 	%rs193, [%rd18+76];
	min.u16 	%rs195, %rs188, %rs193;
	max.u16 	%rs196, %rs188, %rs193;
	sub.s16 	%rs197, %rs196, %rs195;
	cvt.u32.u16 	%r98, %rs197;
	add.s32 	%r99, %r97, %r98;
	ld.u16 	%rs198, [%rd18+78];
	min.u16 	%rs200, %rs193, %rs198;
	max.u16 	%rs201, %rs193, %rs198;
	sub.s16 	%rs202, %rs201, %rs200;
	cvt.u32.u16 	%r100, %rs202;
	add.s32 	%r101, %r99, %r100;
	ld.u16 	%rs203, [%rd18+80];
	min.u16 	%rs205, %rs198, %rs203;
	max.u16 	%rs206, %rs198, %rs203;
	sub.s16 	%rs207, %rs206, %rs205;
	cvt.u32.u16 	%r102, %rs207;
	add.s32 	%r103, %r101, %r102;
	ld.u16 	%rs208, [%rd18+82];
	min.u16 	%rs210, %rs203, %rs208;
	max.u16 	%rs211, %rs203, %rs208;
	sub.s16 	%rs212, %rs211, %rs210;
	cvt.u32.u16 	%r104, %rs212;
	add.s32 	%r105, %r103, %r104;
	ld.u16 	%rs213, [%rd18+84];
	min.u16 	%rs215, %rs208, %rs213;
	max.u16 	%rs216, %rs208, %rs213;
	sub.s16 	%rs217, %rs216, %rs215;
	cvt.u32.u16 	%r106, %rs217;
	add.s32 	%r107, %r105, %r106;
	ld.u16 	%rs218, [%rd18+86];
	min.u16 	%rs220, %rs213, %rs218;
	max.u16 	%rs221, %rs213, %rs218;
	sub.s16 	%rs222, %rs221, %rs220;
	cvt.u32.u16 	%r108, %rs222;
	add.s32 	%r109, %r107, %r108;
	ld.u16 	%rs223, [%rd18+88];
	min.u16 	%rs225, %rs218, %rs223;
	max.u16 	%rs226, %rs218, %rs223;
	sub.s16 	%rs227, %rs226, %rs225;
	cvt.u32.u16 	%r110, %rs227;
	add.s32 	%r111, %r109, %r110;
	ld.u16 	%rs228, [%rd18+90];
	min.u16 	%rs230, %rs223, %rs228;
	max.u16 	%rs231, %rs223, %rs228;
	sub.s16 	%rs232, %rs231, %rs230;
	cvt.u32.u16 	%r112, %rs232;
	add.s32 	%r113, %r111, %r112;
	ld.u16 	%rs233, [%rd18+92];
	min.u16 	%rs235, %rs228, %rs233;
	max.u16 	%rs236, %rs228, %rs233;
	sub.s16 	%rs237, %rs236, %rs235;
	cvt.u32.u16 	%r114, %rs237;
	add.s32 	%r115, %r113, %r114;
	ld.u16 	%rs238, [%rd18+94];
	min.u16 	%rs240, %rs233, %rs238;
	max.u16 	%rs241, %rs233, %rs238;
	sub.s16 	%rs242, %rs241, %rs240;
	cvt.u32.u16 	%r116, %rs242;
	add.s32 	%r117, %r115, %r116;
	ld.u16 	%rs243, [%rd18+96];
	min.u16 	%rs245, %rs238, %rs243;
	max.u16 	%rs246, %rs238, %rs243;
	sub.s16 	%rs247, %rs246, %rs245;
	cvt.u32.u16 	%r118, %rs247;
	add.s32 	%r119, %r117, %r118;
	add.s32 	%r120, %r88, %r119;
	ld.u16 	%rs248, [%rd18+98];
	min.u16 	%rs250, %rs243, %rs248;
	max.u16 	%rs251, %rs243, %rs248;
	sub.s16 	%rs252, %rs251, %rs250;
	cvt.u32.u16 	%r121, %rs252;
	ld.u16 	%rs253, [%rd18+100];
	min.u16 	%rs255, %rs248, %rs253;
	max.u16 	%rs256, %rs248, %rs253;
	sub.s16 	%rs257, %rs256, %rs255;
	cvt.u32.u16 	%r122, %rs257;
	add.s32 	%r123, %r121, %r122;
	ld.u16 	%rs258, [%rd18+102];
	min.u16 	%rs260, %rs253, %rs258;
	max.u16 	%rs261, %rs253, %rs258;
	sub.s16 	%rs262, %rs261, %rs260;
	cvt.u32.u16 	%r124, %rs262;
	add.s32 	%r125, %r123, %r124;
	ld.u16 	%rs263, [%rd18+104];
	min.u16 	%rs265, %rs258, %rs263;
	max.u16 	%rs266, %rs258, %rs263;
	sub.s16 	%rs267, %rs266, %rs265;
	cvt.u32.u16 	%r126, %rs267;
	add.s32 	%r127, %r125, %r126;
	ld.u16 	%rs268, [%rd18+106];
	min.u16 	%rs270, %rs263, %rs268;
	max.u16 	%rs271, %rs263, %rs268;
	sub.s16 	%rs272, %rs271, %rs270;
	cvt.u32.u16 	%r128, %rs272;
	add.s32 	%r129, %r127, %r128;
	ld.u16 	%rs273, [%rd18+108];
	min.u16 	%rs275, %rs268, %rs273;
	max.u16 	%rs276, %rs268, %rs273;
	sub.s16 	%rs277, %rs276, %rs275;
	cvt.u32.u16 	%r130, %rs277;
	add.s32 	%r131, %r129, %r130;
	ld.u16 	%rs278, [%rd18+110];
	min.u16 	%rs280, %rs273, %rs278;
	max.u16 	%rs281, %rs273, %rs278;
	sub.s16 	%rs282, %rs281, %rs280;
	cvt.u32.u16 	%r132, %rs282;
	add.s32 	%r133, %r131, %r132;
	ld.u16 	%rs283, [%rd18+112];
	min.u16 	%rs285, %rs278, %rs283;
	max.u16 	%rs286, %rs278, %rs283;
	sub.s16 	%rs287, %rs286, %rs285;
	cvt.u32.u16 	%r134, %rs287;
	add.s32 	%r135, %r133, %r134;
	ld.u16 	%rs288, [%rd18+114];
	min.u16 	%rs290, %rs283, %rs288;
	max.u16 	%rs291, %rs283, %rs288;
	sub.s16 	%rs292, %rs291, %rs290;
	cvt.u32.u16 	%r136, %rs292;
	add.s32 	%r137, %r135, %r136;
	ld.u16 	%rs293, [%rd18+116];
	min.u16 	%rs295, %rs288, %rs293;
	max.u16 	%rs296, %rs288, %rs293;
	sub.s16 	%rs297, %rs296, %rs295;
	cvt.u32.u16 	%r138, %rs297;
	add.s32 	%r139, %r137, %r138;
	ld.u16 	%rs298, [%rd18+118];
	min.u16 	%rs300, %rs293, %rs298;
	max.u16 	%rs301, %rs293, %rs298;
	sub.s16 	%rs302, %rs301, %rs300;
	cvt.u32.u16 	%r140, %rs302;
	add.s32 	%r141, %r139, %r140;
	ld.u16 	%rs303, [%rd18+120];
	min.u16 	%rs305, %rs298, %rs303;
	max.u16 	%rs306, %rs298, %rs303;
	sub.s16 	%rs307, %rs306, %rs305;
	cvt.u32.u16 	%r142, %rs307;
	add.s32 	%r143, %r141, %r142;
	ld.u16 	%rs308, [%rd18+122];
	min.u16 	%rs310, %rs303, %rs308;
	max.u16 	%rs311, %rs303, %rs308;
	sub.s16 	%rs312, %rs311, %rs310;
	cvt.u32.u16 	%r144, %rs312;
	add.s32 	%r145, %r143, %r144;
	ld.u16 	%rs313, [%rd18+124];
	min.u16 	%rs315, %rs308, %rs313;
	max.u16 	%rs316, %rs308, %rs313;
	sub.s16 	%rs317, %rs316, %rs315;
	cvt.u32.u16 	%r146, %rs317;
	add.s32 	%r147, %r145, %r146;
	ld.u16 	%rs318, [%rd18+126];
	min.u16 	%rs320, %rs313, %rs318;
	max.u16 	%rs321, %rs313, %rs318;
	sub.s16 	%rs322, %rs321, %rs320;
	cvt.u32.u16 	%r148, %rs322;
	add.s32 	%r149, %r147, %r148;
	min.u16 	%rs323, %rs318, %rs6;
	max.u16 	%rs324, %rs318, %rs6;
	sub.s16 	%rs325, %rs324, %rs323;
	cvt.u32.u16 	%r150, %rs325;
	add.s32 	%r151, %r149, %r150;
	add.s32 	%r152, %r120, %r151;
	shl.b32 	%r153, %r152, 1;
	add.s32 	%r154, %r153, %r57;
	cvt.rn.f32.u32 	%f15, %r154;
	mul.f32 	%f16, %f15, 0f3C000000;
	setp.neu.f32 	%p4, %f16, 0f00000000;
	@%p4 bra 	$L__BB0_7;
	mov.b64 	%rd146, 10000;
	st.shared.u64 	[_ZZ15generate_kernelP17curandStateMtgp32PiPfE17monte_carlo_steps], %rd146;
	bra.uni 	$L__BB0_23;
$L__BB0_7:
	setp.ne.s32 	%p5, %r3, 0;
	ld.global.u64 	%rd19, [%rd1+4104];
	ld.global.v2.u32 	{%r155, %r156}, [%rd1+4096];
	mul.wide.s32 	%rd20, %r156, 4;
	add.s64 	%rd21, %rd19, %rd20;
	ld.u32 	%r157, [%rd21];
	add.s32 	%r158, %r155, %r3;
	shl.b32 	%r159, %r158, 2;
	cvt.u64.u32 	%rd22, %r159;
	and.b64  	%rd23, %rd22, 4092;
	add.s64 	%rd24, %rd1, %rd23;
	ld.global.u32 	%r160, [%rd24];
	add.s32 	%r161, %r159, 4;
	cvt.u64.u32 	%rd25, %r161;
	and.b64  	%rd26, %rd25, 4092;
	add.s64 	%rd27, %rd1, %rd26;
	ld.global.u32 	%r162, [%rd27];
	add.s32 	%r163, %r158, %r157;
	shl.b32 	%r164, %r163, 2;
	cvt.u64.u32 	%rd28, %r164;
	and.b64  	%rd29, %rd28, 4092;
	add.s64 	%rd30, %rd1, %rd29;
	ld.global.u32 	%r165, [%rd30];
	ld.u32 	%r166, [%rd19+40800];
	and.b32  	%r167, %r166, %r160;
	xor.b32  	%r168, %r167, %r162;
	ld.u32 	%r169, [%rd21+39200];
	shl.b32 	%r170, %r168, %r169;
	ld.u32 	%r171, [%rd21+40000];
	shr.u32 	%r172, %r165, %r171;
	xor.b32  	%r173, %r172, %r170;
	xor.b32  	%r174, %r173, %r168;
	mul.wide.s32 	%rd31, %r156, 60;
	add.s64 	%rd32, %rd21, %rd31;
	shl.b32 	%r175, %r174, 2;
	cvt.u64.u32 	%rd33, %r175;
	and.b64  	%rd34, %rd33, 60;
	add.s64 	%rd35, %rd32, %rd34;
	ld.u32 	%r176, [%rd35+800];
	xor.b32  	%r177, %r174, %r176;
	add.s32 	%r178, %r159, 1404;
	cvt.u64.u32 	%rd36, %r178;
	and.b64  	%rd37, %rd36, 4092;
	add.s64 	%rd38, %rd1, %rd37;
	st.global.u32 	[%rd38], %r177;
	add.s32 	%r179, %r164, -4;
	cvt.u64.u32 	%rd39, %r179;
	and.b64  	%rd40, %rd39, 4092;
	add.s64 	%rd41, %rd1, %rd40;
	ld.global.u32 	%r180, [%rd41];
	shr.u32 	%r181, %r180, 16;
	xor.b32  	%r182, %r181, %r180;
	shr.u32 	%r183, %r182, 8;
	xor.b32  	%r184, %r183, %r182;
	shl.b32 	%r185, %r184, 2;
	cvt.u64.u32 	%rd42, %r185;
	and.b64  	%rd43, %rd42, 60;
	add.s64 	%rd44, %rd32, %rd43;
	ld.u32 	%r186, [%rd44+13600];
	xor.b32  	%r6, %r186, %r177;
	bar.sync 	0;
	@%p5 bra 	$L__BB0_9;
	ld.global.u32 	%r187, [%rd1+4096];
	add.s32 	%r188, %r187, %r2;
	and.b32  	%r189, %r188, 1023;
	st.global.u32 	[%rd1+4096], %r189;
$L__BB0_9:
	setp.ne.s32 	%p6, %r3, 0;
	bar.sync 	0;
	cvt.rn.f32.u32 	%f17, %r6;
	fma.rn.f32 	%f3, %f17, 0f2F800000, 0f2F000000;
	ld.global.u64 	%rd45, [%rd1+4104];
	ld.global.v2.u32 	{%r190, %r191}, [%rd1+4096];
	mul.wide.s32 	%rd46, %r191, 4;
	add.s64 	%rd47, %rd45, %rd46;
	ld.u32 	%r192, [%rd47];
	add.s32 	%r193, %r190, %r3;
	shl.b32 	%r194, %r193, 2;
	cvt.u64.u32 	%rd48, %r194;
	and.b64  	%rd49, %rd48, 4092;
	add.s64 	%rd50, %rd1, %rd49;
	ld.global.u32 	%r195, [%rd50];
	add.s32 	%r196, %r194, 4;
	cvt.u64.u32 	%rd51, %r196;
	and.b64  	%rd52, %rd51, 4092;
	add.s64 	%rd53, %rd1, %rd52;
	ld.global.u32 	%r197, [%rd53];
	add.s32 	%r198, %r193, %r192;
	shl.b32 	%r199, %r198, 2;
	cvt.u64.u32 	%rd54, %r199;
	and.b64  	%rd55, %rd54, 4092;
	add.s64 	%rd56, %rd1, %rd55;
	ld.global.u32 	%r200, [%rd56];
	ld.u32 	%r201, [%rd45+40800];
	and.b32  	%r202, %r201, %r195;
	xor.b32  	%r203, %r202, %r197;
	ld.u32 	%r204, [%rd47+39200];
	shl.b32 	%r205, %r203, %r204;
	ld.u32 	%r206, [%rd47+40000];
	shr.u32 	%r207, %r200, %r206;
	xor.b32  	%r208, %r207, %r205;
	xor.b32  	%r209, %r208, %r203;
	mul.wide.s32 	%rd57, %r191, 60;
	add.s64 	%rd58, %rd47, %rd57;
	shl.b32 	%r210, %r209, 2;
	cvt.u64.u32 	%rd59, %r210;
	and.b64  	%rd60, %rd59, 60;
	add.s64 	%rd61, %rd58, %rd60;
	ld.u32 	%r211, [%rd61+800];
	xor.b32  	%r212, %r209, %r211;
	add.s32 	%r213, %r194, 1404;
	cvt.u64.u32 	%rd62, %r213;
	and.b64  	%rd63, %rd62, 4092;
	add.s64 	%rd64, %rd1, %rd63;
	st.global.u32 	[%rd64], %r212;
	add.s32 	%r214, %r199, -4;
	cvt.u64.u32 	%rd65, %r214;
	and.b64  	%rd66, %rd65, 4092;
	add.s64 	%rd67, %rd1, %rd66;
	ld.global.u32 	%r215, [%rd67];
	shr.u32 	%r216, %r215, 16;
	xor.b32  	%r217, %r216, %r215;
	shr.u32 	%r218, %r217, 8;
	xor.b32  	%r219, %r218, %r217;
	shl.b32 	%r220, %r219, 2;
	cvt.u64.u32 	%rd68, %r220;
	and.b64  	%rd69, %rd68, 60;
	add.s64 	%rd70, %rd58, %rd69;
	ld.u32 	%r221, [%rd70+13600];
	xor.b32  	%r7, %r221, %r212;
	bar.sync 	0;
	@%p6 bra 	$L__BB0_11;
	ld.global.u32 	%r222, [%rd1+4096];
	add.s32 	%r223, %r222, %r2;
	and.b32  	%r224, %r223, 1023;
	st.global.u32 	[%rd1+4096], %r224;
$L__BB0_11:
	setp.ne.s32 	%p7, %r3, 0;
	bar.sync 	0;
	cvt.rn.f32.u32 	%f18, %r7;
	fma.rn.f32 	%f19, %f18, 0f2F800000, 0f2F000000;
	add.f32 	%f20, %f3, %f19;
	mul.f32 	%f21, %f20, 0f3F000000;
	fma.rn.f32 	%f4, %f2, %f21, %f1;
	ld.global.u64 	%rd71, [%rd1+4104];
	ld.global.v2.u32 	{%r225, %r226}, [%rd1+4096];
	mul.wide.s32 	%rd72, %r226, 4;
	add.s64 	%rd73, %rd71, %rd72;
	ld.u32 	%r227, [%rd73];
	add.s32 	%r228, %r225, %r3;
	shl.b32 	%r229, %r228, 2;
	cvt.u64.u32 	%rd74, %r229;
	and.b64  	%rd75, %rd74, 4092;
	add.s64 	%rd76, %rd1, %rd75;
	ld.global.u32 	%r230, [%rd76];
	add.s32 	%r231, %r229, 4;
	cvt.u64.u32 	%rd77, %r231;
	and.b64  	%rd78, %rd77, 4092;
	add.s64 	%rd79, %rd1, %rd78;
	ld.global.u32 	%r232, [%rd79];
	add.s32 	%r233, %r228, %r227;
	shl.b32 	%r234, %r233, 2;
	cvt.u64.u32 	%rd80, %r234;
	and.b64  	%rd81, %rd80, 4092;
	add.s64 	%rd82, %rd1, %rd81;
	ld.global.u32 	%r235, [%rd82];
	ld.u32 	%r236, [%rd71+40800];
	and.b32  	%r237, %r236, %r230;
	xor.b32  	%r238, %r237, %r232;
	ld.u32 	%r239, [%rd73+39200];
	shl.b32 	%r240, %r238, %r239;
	ld.u32 	%r241, [%rd73+40000];
	shr.u32 	%r242, %r235, %r241;
	xor.b32  	%r243, %r242, %r240;
	xor.b32  	%r244, %r243, %r238;
	mul.wide.s32 	%rd83, %r226, 60;
	add.s64 	%rd84, %rd73, %rd83;
	shl.b32 	%r245, %r244, 2;
	cvt.u64.u32 	%rd85, %r245;
	and.b64  	%rd86, %rd85, 60;
	add.s64 	%rd87, %rd84, %rd86;
	ld.u32 	%r246, [%rd87+800];
	xor.b32  	%r247, %r244, %r246;
	add.s32 	%r248, %r229, 1404;
	cvt.u64.u32 	%rd88, %r248;
	and.b64  	%rd89, %rd88, 4092;
	add.s64 	%rd90, %rd1, %rd89;
	st.global.u32 	[%rd90], %r247;
	add.s32 	%r249, %r234, -4;
	cvt.u64.u32 	%rd91, %r249;
	and.b64  	%rd92, %rd91, 4092;
	add.s64 	%rd93, %rd1, %rd92;
	ld.global.u32 	%r250, [%rd93];
	shr.u32 	%r251, %r250, 16;
	xor.b32  	%r252, %r251, %r250;
	shr.u32 	%r253, %r252, 8;
	xor.b32  	%r254, %r253, %r252;
	shl.b32 	%r255, %r254, 2;
	cvt.u64.u32 	%rd94, %r255;
	and.b64  	%rd95, %rd94, 60;
	add.s64 	%rd96, %rd84, %rd95;
	ld.u32 	%r256, [%rd96+13600];
	xor.b32  	%r8, %r256, %r247;
	bar.sync 	0;
	@%p7 bra 	$L__BB0_13;
	ld.global.u32 	%r257, [%rd1+4096];
	add.s32 	%r258, %r257, %r2;
	and.b32  	%r259, %r258, 1023;
	st.global.u32 	[%rd1+4096], %r259;
$L__BB0_13:
	bar.sync 	0;
	cvt.rn.f32.u32 	%f22, %r8;
	fma.rn.f32 	%f23, %f22, 0f2F800000, 0f2F000000;
	mul.f32 	%f24, %f23, 0f42800000;
	cvt.rzi.s32.f32 	%r260, %f24;
	cvt.u16.u32 	%rs326, %r260;
	st.shared.u16 	[_ZZ15generate_kernelP17curandStateMtgp32PiPfE7first_i], %rs326;
	cvt.rn.f32.u16 	%f25, %rs326;
	fma.rn.f32 	%f26, %f4, 0f42800000, %f25;
	cvt.rzi.s32.f32 	%r261, %f26;
	st.shared.u16 	[_ZZ15generate_kernelP17curandStateMtgp32PiPfE6last_i], %r261;
	ld.shared.u64 	%rd97, [_ZZ15generate_kernelP17curandStateMtgp32PiPfE21latice_update_counter];
	shl.b64 	%rd98, %rd97, 26;
	shr.s64 	%rd99, %rd98, 32;
	st.shared.u64 	[_ZZ15generate_kernelP17curandStateMtgp32PiPfE17monte_carlo_steps], %rd99;
$L__BB0_14:
	bar.sync 	0;
	ld.shared.u64 	%rd100, [_ZZ15generate_kernelP17curandStateMtgp32PiPfE6LATICE];
	add.s64 	%rd102, %rd100, %rd12;
	ld.u16 	%rs327, [%rd102];
	ld.shared.u64 	%rd103, [_ZZ15generate_kernelP17curandStateMtgp32PiPfE16NEXT_STEP_LATICE];
	add.s64 	%rd104, %rd103, %rd12;
	st.u16 	[%rd104], %rs327;
	ld.shared.u16 	%r263, [_ZZ15generate_kernelP17curandStateMtgp32PiPfE7first_i];
	setp.lt.u32 	%p8, %r1, %r263;
	ld.shared.u16 	%rs328, [_ZZ15generate_kernelP17curandStateMtgp32PiPfE6last_i];
	cvt.u32.u16 	%r264, %rs328;
	setp.gt.u32 	%p9, %r1, %r264;
	or.pred  	%p10, %p8, %p9;
	@%p10 bra 	$L__BB0_22;
	ld.shared.u64 	%rd105, [_ZZ15generate_kernelP17curandStateMtgp32PiPfE6LATICE];
	add.s64 	%rd107, %rd105, %rd106;
	ld.u16 	%rs2, [%rd107];
	mul.wide.u32 	%rd108, %r4, 2;
	add.s64 	%rd109, %rd105, %rd108;
	ld.u16 	%rs330, [%rd109];
	setp.ne.s16 	%p11, %rs2, %rs330;
	@%p11 bra 	$L__BB0_17;
	ld.shared.u64 	%rd141, [_ZZ15generate_kernelP17curandStateMtgp32PiPfE16NEXT_STEP_LATICE];
	add.s64 	%rd143, %rd141, %rd12;
	st.u16 	[%rd143], %rs2;
	bra.uni 	$L__BB0_21;
$L__BB0_17:
	setp.ne.s32 	%p12, %r5, 0;
	ld.shared.f32 	%f5, [_ZZ15generate_kernelP17curandStateMtgp32PiPfE2W0];
	ld.global.u64 	%rd110, [%rd1+4104];
	ld.global.v2.u32 	{%r265, %r266}, [%rd1+4096];
	mul.wide.s32 	%rd111, %r266, 4;
	add.s64 	%rd112, %rd110, %rd111;
	ld.u32 	%r267, [%rd112];
	add.s32 	%r268, %r265, %r5;
	shl.b32 	%r269, %r268, 2;
	cvt.u64.u32 	%rd113, %r269;
	and.b64  	%rd114, %rd113, 4092;
	add.s64 	%rd115, %rd1, %rd114;
	ld.global.u32 	%r270, [%rd115];
	add.s32 	%r271, %r269, 4;
	cvt.u64.u32 	%rd116, %r271;
	and.b64  	%rd117, %rd116, 4092;
	add.s64 	%rd118, %rd1, %rd117;
	ld.global.u32 	%r272, [%rd118];
	add.s32 	%r273, %r268, %r267;
	shl.b32 	%r274, %r273, 2;
	cvt.u64.u32 	%rd119, %r274;
	and.b64  	%rd120, %rd119, 4092;
	add.s64 	%rd121, %rd1, %rd120;
	ld.global.u32 	%r275, [%rd121];
	ld.u32 	%r276, [%rd110+40800];
	and.b32  	%r277, %r276, %r270;
	xor.b32  	%r278, %r277, %r272;
	ld.u32 	%r279, [%rd112+39200];
	shl.b32 	%r280, %r278, %r279;
	ld.u32 	%r281, [%rd112+40000];
	shr.u32 	%r282, %r275, %r281;
	xor.b32  	%r283, %r282, %r280;
	xor.b32  	%r284, %r283, %r278;
	mul.wide.s32 	%rd122, %r266, 60;
	add.s64 	%rd123, %rd112, %rd122;
	shl.b32 	%r285, %r284, 2;
	cvt.u64.u32 	%rd124, %r285;
	and.b64  	%rd125, %rd124, 60;
	add.s64 	%rd126, %rd123, %rd125;
	ld.u32 	%r286, [%rd126+800];
	xor.b32  	%r287, %r284, %r286;
	add.s32 	%r288, %r269, 1404;
	cvt.u64.u32 	%rd127, %r288;
	and.b64  	%rd128, %rd127, 4092;
	add.s64 	%rd129, %rd1, %rd128;
	st.global.u32 	[%rd129], %r287;
	add.s32 	%r289, %r274, -4;
	cvt.u64.u32 	%rd130, %r289;
	and.b64  	%rd131, %rd130, 4092;
	add.s64 	%rd132, %rd1, %rd131;
	ld.global.u32 	%r290, [%rd132];
	shr.u32 	%r291, %r290, 16;
	xor.b32  	%r292, %r291, %r290;
	shr.u32 	%r293, %r292, 8;
	xor.b32  	%r294, %r293, %r292;
	shl.b32 	%r295, %r294, 2;
	cvt.u64.u32 	%rd133, %r295;
	and.b64  	%rd134, %rd133, 60;
	add.s64 	%rd135, %rd123, %rd134;
	ld.u32 	%r296, [%rd135+13600];
	xor.b32  	%r9, %r296, %r287;
	bar.sync 	0;
	@%p12 bra 	$L__BB0_19;
	ld.global.u32 	%r297, [%rd1+4096];
	add.s32 	%r298, %r297, %r2;
	and.b32  	%r299, %r298, 1023;
	st.global.u32 	[%rd1+4096], %r299;
$L__BB0_19:
	bar.sync 	0;
	cvt.rn.f32.u32 	%f27, %r9;
	fma.rn.f32 	%f28, %f27, 0f2F800000, 0f2F000000;
	setp.leu.f32 	%p13, %f5, %f28;
	@%p13 bra 	$L__BB0_21;
	ld.shared.u64 	%rd136, [_ZZ15generate_kernelP17curandStateMtgp32PiPfE6LATICE];
	add.s64 	%rd138, %rd136, %rd12;
	ld.u16 	%rs331, [%rd138];
	setp.eq.s16 	%p14, %rs331, 0;
	selp.u16 	%rs332, 1, 0, %p14;
	ld.shared.u64 	%rd139, [_ZZ15generate_kernelP17curandStateMtgp32PiPfE16NEXT_STEP_LATICE];
	add.s64 	%rd140, %rd139, %rd12;
	st.u16 	[%rd140], %rs332;
$L__BB0_21:
	atom.shared.add.u64 	%rd144, [_ZZ15generate_kernelP17curandStateMtgp32PiPfE21latice_update_counter], 1;
$L__BB0_22:
	ld.shared.u64 	%rd145, [_ZZ15generate_kernelP17curandStateMtgp32PiPfE17monte_carlo_steps];
	setp.lt.u64 	%p15, %rd145, 10000;
	@%p15 bra 	$L__BB0_4;
$L__BB0_23:
	setp.ne.s32 	%p16, %r1, 0;
	@%p16 bra 	$L__BB0_25;
	ld.shared.u64 	%rd147, [_ZZ15generate_kernelP17curandStateMtgp32PiPfE6LATICE];
	ld.u16 	%rs333, [%rd147];
	ld.u16 	%rs335, [%rd147+2];
	min.u16 	%rs337, %rs333, %rs335;
	max.u16 	%rs338, %rs333, %rs335;
	sub.s16 	%rs339, %rs338, %rs337;
	cvt.u32.u16 	%r300, %rs339;
	ld.u16 	%rs340, [%rd147+4];
	min.u16 	%rs342, %rs335, %rs340;
	max.u16 	%rs343, %rs335, %rs340;
	sub.s16 	%rs344, %rs343, %rs342;
	cvt.u32.u16 	%r301, %rs344;
	add.s32 	%r302, %r300, %r301;
	ld.u16 	%rs345, [%rd147+6];
	min.u16 	%rs347, %rs340, %rs345;
	max.u16 	%rs348, %rs340, %rs345;
	sub.s16 	%rs349, %rs348, %rs347;
	cvt.u32.u16 	%r303, %rs349;
	add.s32 	%r304, %r302, %r303;
	ld.u16 	%rs350, [%rd147+8];
	min.u16 	%rs352, %rs345, %rs350;
	max.u16 	%rs353, %rs345, %rs350;
	sub.s16 	%rs354, %rs353, %rs352;
	cvt.u32.u16 	%r305, %rs354;
	add.s32 	%r306, %r304, %r305;
	ld.u16 	%rs355, [%rd147+10];
	min.u16 	%rs357, %rs350, %rs355;
	max.u16 	%rs358, %rs350, %rs355;
	sub.s16 	%rs359, %rs358, %rs357;
	cvt.u32.u16 	%r307, %rs359;
	add.s32 	%r308, %r306, %r307;
	ld.u16 	%rs360, [%rd147+12];
	min.u16 	%rs362, %rs355, %rs360;
	max.u16 	%rs363, %rs355, %rs360;
	sub.s16 	%rs364, %rs363, %rs362;
	cvt.u32.u16 	%r309, %rs364;
	add.s32 	%r310, %r308, %r309;
	ld.u16 	%rs365, [%rd147+14];
	min.u16 	%rs367, %rs360, %rs365;
	max.u16 	%rs368, %rs360, %rs365;
	sub.s16 	%rs369, %rs368, %rs367;
	cvt.u32.u16 	%r311, %rs369;
	add.s32 	%r312, %r310, %r311;
	ld.u16 	%rs370, [%rd147+16];
	min.u16 	%rs372, %rs365, %rs370;
	max.u16 	%rs373, %rs365, %rs370;
	sub.s16 	%rs374, %rs373, %rs372;
	cvt.u32.u16 	%r313, %rs374;
	add.s32 	%r314, %r312, %r313;
	ld.u16 	%rs375, [%rd147+18];
	min.u16 	%rs377, %rs370, %rs375;
	max.u16 	%rs378, %rs370, %rs375;
	sub.s16 	%rs379, %rs378, %rs377;
	cvt.u32.u16 	%r315, %rs379;
	add.s32 	%r316, %r314, %r315;
	ld.u16 	%rs380, [%rd147+20];
	min.u16 	%rs382, %rs375, %rs380;
	max.u16 	%rs383, %rs375, %rs380;
	sub.s16 	%rs384, %rs383, %rs382;
	cvt.u32.u16 	%r317, %rs384;
	add.s32 	%r318, %r316, %r317;
	ld.u16 	%rs385, [%rd147+22];
	min.u16 	%rs387, %rs380, %rs385;
	max.u16 	%rs388, %rs380, %rs385;
	sub.s16 	%rs389, %rs388, %rs387;
	cvt.u32.u16 	%r319, %rs389;
	add.s32 	%r320, %r318, %r319;
	ld.u16 	%rs390, [%rd147+24];
	min.u16 	%rs392, %rs385, %rs390;
	max.u16 	%rs393, %rs385, %rs390;
	sub.s16 	%rs394, %rs393, %rs392;
	cvt.u32.u16 	%r321, %rs394;
	add.s32 	%r322, %r320, %r321;
	ld.u16 	%rs395, [%rd147+26];
	min.u16 	%rs397, %rs390, %rs395;
	max.u16 	%rs398, %rs390, %rs395;
	sub.s16 	%rs399, %rs398, %rs397;
	cvt.u32.u16 	%r323, %rs399;
	add.s32 	%r324, %r322, %r323;
	ld.u16 	%rs400, [%rd147+28];
	min.u16 	%rs402, %rs395, %rs400;
	max.u16 	%rs403, %rs395, %rs400;
	sub.s16 	%rs404, %rs403, %rs402;
	cvt.u32.u16 	%r325, %rs404;
	add.s32 	%r326, %r324, %r325;
	ld.u16 	%rs405, [%rd147+30];
	min.u16 	%rs407, %rs400, %rs405;
	max.u16 	%rs408, %rs400, %rs405;
	sub.s16 	%rs409, %rs408, %rs407;
	cvt.u32.u16 	%r327, %rs409;
	add.s32 	%r328, %r326, %r327;
	ld.u16 	%rs410, [%rd147+32];
	min.u16 	%rs412, %rs405, %rs410;
	max.u16 	%rs413, %rs405, %rs410;
	sub.s16 	%rs414, %rs413, %rs412;
	cvt.u32.u16 	%r329, %rs414;
	add.s32 	%r330, %r328, %r329;
	shl.b32 	%r331, %r330, 1;
	ld.u16 	%rs415, [%rd147+34];
	min.u16 	%rs417, %rs410, %rs415;
	max.u16 	%rs418, %rs410, %rs415;
	sub.s16 	%rs419, %rs418, %rs417;
	cvt.u32.u16 	%r332, %rs419;
	ld.u16 	%rs420, [%rd147+36];
	min.u16 	%rs422, %rs415, %rs420;
	max.u16 	%rs423, %rs415, %rs420;
	sub.s16 	%rs424, %rs423, %rs422;
	cvt.u32.u16 	%r333, %rs424;
	add.s32 	%r334, %r332, %r333;
	ld.u16 	%rs425, [%rd147+38];
	min.u16 	%rs427, %rs420, %rs425;
	max.u16 	%rs428, %rs420, %rs425;
	sub.s16 	%rs429, %rs428, %rs427;
	cvt.u32.u16 	%r335, %rs429;
	add.s32 	%r336, %r334, %r335;
	ld.u16 	%rs430, [%rd147+40];
	min.u16 	%rs432, %rs425, %rs430;
	max.u16 	%rs433, %rs425, %rs430;
	sub.s16 	%rs434, %rs433, %rs432;
	cvt.u32.u16 	%r337, %rs434;
	add.s32 	%r338, %r336, %r337;
	ld.u16 	%rs435, [%rd147+42];
	min.u16 	%rs437, %rs430, %rs435;
	max.u16 	%rs438, %rs430, %rs435;
	sub.s16 	%rs439, %rs438, %rs437;
	cvt.u32.u16 	%r339, %rs439;
	add.s32 	%r340, %r338, %r339;
	ld.u16 	%rs440, [%rd147+44];
	min.u16 	%rs442, %rs435, %rs440;
	max.u16 	%rs443, %rs435, %rs440;
	sub.s16 	%rs444, %rs443, %rs442;
	cvt.u32.u16 	%r341, %rs444;
	add.s32 	%r342, %r340, %r341;
	ld.u16 	%rs445, [%rd147+46];
	min.u16 	%rs447, %rs440, %rs445;
	max.u16 	%rs448, %rs440, %rs445;
	sub.s16 	%rs449, %rs448, %rs447;
	cvt.u32.u16 	%r343, %rs449;
	add.s32 	%r344, %r342, %r343;
	ld.u16 	%rs450, [%rd147+48];
	min.u16 	%rs452, %rs445, %rs450;
	max.u16 	%rs453, %rs445, %rs450;
	sub.s16 	%rs454, %rs453, %rs452;
	cvt.u32.u16 	%r345, %rs454;
	add.s32 	%r346, %r344, %r345;
	ld.u16 	%rs455, [%rd147+50];
	min.u16 	%rs457, %rs450, %rs455;
	max.u16 	%rs458, %rs450, %rs455;
	sub.s16 	%rs459, %rs458, %rs457;
	cvt.u32.u16 	%r347, %rs459;
	add.s32 	%r348, %r346, %r347;
	ld.u16 	%rs460, [%rd147+52];
	min.u16 	%rs462, %rs455, %rs460;
	max.u16 	%rs463, %rs455, %rs460;
	sub.s16 	%rs464, %rs463, %rs462;
	cvt.u32.u16 	%r349, %rs464;
	add.s32 	%r350, %r348, %r349;
	ld.u16 	%rs465, [%rd147+54];
	min.u16 	%rs467, %rs460, %rs465;
	max.u16 	%rs468, %rs460, %rs465;
	sub.s16 	%rs469, %rs468, %rs467;
	cvt.u32.u16 	%r351, %rs469;
	add.s32 	%r352, %r350, %r351;
	ld.u16 	%rs470, [%rd147+56];
	min.u16 	%rs472, %rs465, %rs470;
	max.u16 	%rs473, %rs465, %rs470;
	sub.s16 	%rs474, %rs473, %rs472;
	cvt.u32.u16 	%r353, %rs474;
	add.s32 	%r354, %r352, %r353;
	ld.u16 	%rs475, [%rd147+58];
	min.u16 	%rs477, %rs470, %rs475;
	max.u16 	%rs478, %rs470, %rs475;
	sub.s16 	%rs479, %rs478, %rs477;
	cvt.u32.u16 	%r355, %rs479;
	add.s32 	%r356, %r354, %r355;
	ld.u16 	%rs480, [%rd147+60];
	min.u16 	%rs482, %rs475, %rs480;
	max.u16 	%rs483, %rs475, %rs480;
	sub.s16 	%rs484, %rs483, %rs482;
	cvt.u32.u16 	%r357, %rs484;
	add.s32 	%r358, %r356, %r357;
	ld.u16 	%rs485, [%rd147+62];
	min.u16 	%rs487, %rs480, %rs485;
	max.u16 	%rs488, %rs480, %rs485;
	sub.s16 	%rs489, %rs488, %rs487;
	cvt.u32.u16 	%r359, %rs489;
	add.s32 	%r360, %r358, %r359;
	ld.u16 	%rs490, [%rd147+64];
	min.u16 	%rs492, %rs485, %rs490;
	max.u16 	%rs493, %rs485, %rs490;
	sub.s16 	%rs494, %rs493, %rs492;
	cvt.u32.u16 	%r361, %rs494;
	add.s32 	%r362, %r360, %r361;
	ld.u16 	%rs495, [%rd147+66];
	min.u16 	%rs497, %rs490, %rs495;
	max.u16 	%rs498, %rs490, %rs495;
	sub.s16 	%rs499, %rs498, %rs497;
	cvt.u32.u16 	%r363, %rs499;
	ld.u16 	%rs500, [%rd147+68];
	min.u16 	%rs502, %rs495, %rs500;
	max.u16 	%rs503, %rs495, %rs500;
	sub.s16 	%rs504, %rs503, %rs502;
	cvt.u32.u16 	%r364, %rs504;
	add.s32 	%r365, %r363, %r364;
	ld.u16 	%rs505, [%rd147+70];
	min.u16 	%rs507, %rs500, %rs505;
	max.u16 	%rs508, %rs500, %rs505;
	sub.s16 	%rs509, %rs508, %rs507;
	cvt.u32.u16 	%r366, %rs509;
	add.s32 	%r367, %r365, %r366;
	ld.u16 	%rs510, [%rd147+72];
	min.u16 	%rs512, %rs505, %rs510;
	max.u16 	%rs513, %rs505, %rs510;
	sub.s16 	%rs514, %rs513, %rs512;
	cvt.u32.u16 	%r368, %rs514;
	add.s32 	%r369, %r367, %r368;
	ld.u16 	%rs515, [%rd147+74];
	min.u16 	%rs517, %rs510, %rs515;
	max.u16 	%rs518, %rs510, %rs515;
	sub.s16 	%rs519, %rs518, %rs517;
	cvt.u32.u16 	%r370, %rs519;
	add.s32 	%r371, %r369, %r370;
	ld.u16 	%rs520, [%rd147+76];
	min.u16 	%rs522, %rs515, %rs520;
	max.u16 	%rs523, %rs515, %rs520;
	sub.s16 	%rs524, %rs523, %rs522;
	cvt.u32.u16 	%r372, %rs524;
	add.s32 	%r373, %r371, %r372;
	ld.u16 	%rs525, [%rd147+78];
	min.u16 	%rs527, %rs520, %rs525;
	max.u16 	%rs528, %rs520, %rs525;
	sub.s16 	%rs529, %rs528, %rs527;
	cvt.u32.u16 	%r374, %rs529;
	add.s32 	%r375, %r373, %r374;
	ld.u16 	%rs530, [%rd147+80];
	min.u16 	%rs532, %rs525, %rs530;
	max.u16 	%rs533, %rs525, %rs530;
	sub.s16 	%rs534, %rs533, %rs532;
	cvt.u32.u16 	%r376, %rs534;
	add.s32 	%r377, %r375, %r376;
	ld.u16 	%rs535, [%rd147+82];
	min.u16 	%rs537, %rs530, %rs535;
	max.u16 	%rs538, %rs530, %rs535;
	sub.s16 	%rs539, %rs538, %rs537;
	cvt.u32.u16 	%r378, %rs539;
	add.s32 	%r379, %r377, %r378;
	ld.u16 	%rs540, [%rd147+84];
	min.u16 	%rs542, %rs535, %rs540;
	max.u16 	%rs543, %rs535, %rs540;
	sub.s16 	%rs544, %rs543, %rs542;
	cvt.u32.u16 	%r380, %rs544;
	add.s32 	%r381, %r379, %r380;
	ld.u16 	%rs545, [%rd147+86];
	min.u16 	%rs547, %rs540, %rs545;
	max.u16 	%rs548, %rs540, %rs545;
	sub.s16 	%rs549, %rs548, %rs547;
	cvt.u32.u16 	%r382, %rs549;
	add.s32 	%r383, %r381, %r382;
	ld.u16 	%rs550, [%rd147+88];
	min.u16 	%rs552, %rs545, %rs550;
	max.u16 	%rs553, %rs545, %rs550;
	sub.s16 	%rs554, %rs553, %rs552;
	cvt.u32.u16 	%r384, %rs554;
	add.s32 	%r385, %r383, %r384;
	ld.u16 	%rs555, [%rd147+90];
	min.u16 	%rs557, %rs550, %rs555;
	max.u16 	%rs558, %rs550, %rs555;
	sub.s16 	%rs559, %rs558, %rs557;
	cvt.u32.u16 	%r386, %rs559;
	add.s32 	%r387, %r385, %r386;
	ld.u16 	%rs560, [%rd147+92];
	min.u16 	%rs562, %rs555, %rs560;
	max.u16 	%rs563, %rs555, %rs560;
	sub.s16 	%rs564, %rs563, %rs562;
	cvt.u32.u16 	%r388, %rs564;
	add.s32 	%r389, %r387, %r388;
	ld.u16 	%rs565, [%rd147+94];
	min.u16 	%rs567, %rs560, %rs565;
	max.u16 	%rs568, %rs560, %rs565;
	sub.s16 	%rs569, %rs568, %rs567;
	cvt.u32.u16 	%r390, %rs569;
	add.s32 	%r391, %r389, %r390;
	ld.u16 	%rs570, [%rd147+96];
	min.u16 	%rs572, %rs565, %rs570;
	max.u16 	%rs573, %rs565, %rs570;
	sub.s16 	%rs574, %rs573, %rs572;
	cvt.u32.u16 	%r392, %rs574;
	add.s32 	%r393, %r391, %r392;
	add.s32 	%r394, %r362, %r393;
	ld.u16 	%rs575, [%rd147+98];
	min.u16 	%rs577, %rs570, %rs575;
	max.u16 	%rs578, %rs570, %rs575;
	sub.s16 	%rs579, %rs578, %rs577;
	cvt.u32.u16 	%r395, %rs579;
	ld.u16 	%rs580, [%rd147+100];
	min.u16 	%rs582, %rs575, %rs580;
	max.u16 	%rs583, %rs575, %rs580;
	sub.s16 	%rs584, %rs583, %rs582;
	cvt.u32.u16 	%r396, %rs584;
	add.s32 	%r397, %r395, %r396;
	ld.u16 	%rs585, [%rd147+102];
	min.u16 	%rs587, %rs580, %rs585;
	max.u16 	%rs588, %rs580, %rs585;
	sub.s16 	%rs589, %rs588, %rs587;
	cvt.u32.u16 	%r398, %rs589;
	add.s32 	%r399, %r397, %r398;
	ld.u16 	%rs590, [%rd147+104];
	min.u16 	%rs592, %rs585, %rs590;
	max.u16 	%rs593, %rs585, %rs590;
	sub.s16 	%rs594, %rs593, %rs592;
	cvt.u32.u16 	%r400, %rs594;
	add.s32 	%r401, %r399, %r400;
	ld.u16 	%rs595, [%rd147+106];
	min.u16 	%rs597, %rs590, %rs595;
	max.u16 	%rs598, %rs590, %rs595;
	sub.s16 	%rs599, %rs598, %rs597;
	cvt.u32.u16 	%r402, %rs599;
	add.s32 	%r403, %r401, %r402;
	ld.u16 	%rs600, [%rd147+108];
	min.u16 	%rs602, %rs595, %rs600;
	max.u16 	%rs603, %rs595, %rs600;
	sub.s16 	%rs604, %rs603, %rs602;
	cvt.u32.u16 	%r404, %rs604;
	add.s32 	%r405, %r403, %r404;
	ld.u16 	%rs605, [%rd147+110];
	min.u16 	%rs607, %rs600, %rs605;
	max.u16 	%rs608, %rs600, %rs605;
	sub.s16 	%rs609, %rs608, %rs607;
	cvt.u32.u16 	%r406, %rs609;
	add.s32 	%r407, %r405, %r406;
	ld.u16 	%rs610, [%rd147+112];
	min.u16 	%rs612, %rs605, %rs610;
	max.u16 	%rs613, %rs605, %rs610;
	sub.s16 	%rs614, %rs613, %rs612;
	cvt.u32.u16 	%r408, %rs614;
	add.s32 	%r409, %r407, %r408;
	ld.u16 	%rs615, [%rd147+114];
	min.u16 	%rs617, %rs610, %rs615;
	max.u16 	%rs618, %rs610, %rs615;
	sub.s16 	%rs619, %rs618, %rs617;
	cvt.u32.u16 	%r410, %rs619;
	add.s32 	%r411, %r409, %r410;
	ld.u16 	%rs620, [%rd147+116];
	min.u16 	%rs622, %rs615, %rs620;
	max.u16 	%rs623, %rs615, %rs620;
	sub.s16 	%rs624, %rs623, %rs622;
	cvt.u32.u16 	%r412, %rs624;
	add.s32 	%r413, %r411, %r412;
	ld.u16 	%rs625, [%rd147+118];
	min.u16 	%rs627, %rs620, %rs625;
	max.u16 	%rs628, %rs620, %rs625;
	sub.s16 	%rs629, %rs628, %rs627;
	cvt.u32.u16 	%r414, %rs629;
	add.s32 	%r415, %r413, %r414;
	ld.u16 	%rs630, [%rd147+120];
	min.u16 	%rs632, %rs625, %rs630;
	max.u16 	%rs633, %rs625, %rs630;
	sub.s16 	%rs634, %rs633, %rs632;
	cvt.u32.u16 	%r416, %rs634;
	add.s32 	%r417, %r415, %r416;
	ld.u16 	%rs635, [%rd147+122];
	min.u16 	%rs637, %rs630, %rs635;
	max.u16 	%rs638, %rs630, %rs635;
	sub.s16 	%rs639, %rs638, %rs637;
	cvt.u32.u16 	%r418, %rs639;
	add.s32 	%r419, %r417, %r418;
	ld.u16 	%rs640, [%rd147+124];
	min.u16 	%rs642, %rs635, %rs640;
	max.u16 	%rs643, %rs635, %rs640;
	sub.s16 	%rs644, %rs643, %rs642;
	cvt.u32.u16 	%r420, %rs644;
	add.s32 	%r421, %r419, %r420;
	ld.u16 	%rs645, [%rd147+126];
	min.u16 	%rs647, %rs640, %rs645;
	max.u16 	%rs648, %rs640, %rs645;
	sub.s16 	%rs649, %rs648, %rs647;
	cvt.u32.u16 	%r422, %rs649;
	add.s32 	%r423, %r421, %r422;
	min.u16 	%rs650, %rs645, %rs333;
	max.u16 	%rs651, %rs645, %rs333;
	sub.s16 	%rs652, %rs651, %rs650;
	cvt.u32.u16 	%r424, %rs652;
	add.s32 	%r425, %r423, %r424;
	add.s32 	%r426, %r394, %r425;
	shl.b32 	%r427, %r426, 1;
	add.s32 	%r428, %r427, %r331;
	cvt.rn.f32.u32 	%f29, %r428;
	mul.f32 	%f30, %f29, 0f3C000000;
	mov.u32 	%r429, %ctaid.x;
	mov.u32 	%r430, %ctaid.y;
	mad.lo.s32 	%r431, %r430, 20, %r429;
	mov.u32 	%r432, %ctaid.z;
	mad.lo.s32 	%r433, %r432, 400, %r431;
	cvta.to.global.u64 	%rd148, %rd5;
	mul.wide.u32 	%rd149, %r433, 4;
	add.s64 	%rd150, %rd148, %rd149;
	st.global.f32 	[%rd150], %f30;
	ld.shared.u64 	%rd151, [_ZZ15generate_kernelP17curandStateMtgp32PiPfE21latice_update_counter];
	shr.u64 	%rd152, %rd151, 6;
	cvta.to.global.u64 	%rd153, %rd4;
	add.s64 	%rd154, %rd153, %rd149;
	st.global.u32 	[%rd154], %rd152;
$L__BB0_25:
	ret;

}


// ===== COMPILED SASS (sm_100) =====

	.target	sm_100

	.elftype	@"ET_EXEC"


//--------------------- .note.nv.tkinfo           --------------------------
	.section	.note.nv.tkinfo,"",@"SHT_NOTE"
	.sectionflags	@"SHF_NOTE_NV_TKINFO"
	.tkinfo
        /*0018*/ 	.word	0x00000002
        /*0030*/ 	.string	""
        /*0030*/ 	.string	"ptxas"
        /*0030*/ 	.string	"Cuda compilation tools, release 13.0, V13.0.88"
        /*0030*/ 	.string	"Build cuda_13.0.r13.0/compiler.36424714_0"
        /*0030*/ 	.string	"-arch sm_100 -m 64 "



//--------------------- .note.nv.cuinfo           --------------------------
	.section	.note.nv.cuinfo,"",@"SHT_NOTE"
	.sectionflags	@"SHF_NOTE_NV_CUINFO"
        /*0018*/ 	.short	0x0002
        /*001a*/ 	.short	0x0064
        /*001c*/ 	.short	0x0082
	.zero		2


//--------------------- .nv.info                  --------------------------
	.section	.nv.info,"",@"SHT_CUDA_INFO"
	.align	4


	//----- nvinfo : EIATTR_REGCOUNT
	.align		4
        /*0000*/ 	.byte	0x04, 0x2f
        /*0002*/ 	.short	(.L_10 - .L_9)
	.align		4
.L_9:
        /*0004*/ 	.word	index@(_Z15generate_kernelP17curandStateMtgp32PiPf)
        /*0008*/ 	.word	0x0000002e


	//----- nvinfo : EIATTR_FRAME_SIZE
	.align		4
.L_10:
        /*000c*/ 	.byte	0x04, 0x11
        /*000e*/ 	.short	(.L_12 - .L_11)
	.align		4
.L_11:
        /*0010*/ 	.word	index@($__internal_0_$__cuda_sm3x_div_rn_noftz_f32_slowpath)
        /*0014*/ 	.word	0x00000000


	//----- nvinfo : EIATTR_FRAME_SIZE
	.align		4
.L_12:
        /*0018*/ 	.byte	0x04, 0x11
        /*001a*/ 	.short	(.L_14 - .L_13)
	.align		4
.L_13:
        /*001c*/ 	.word	index@(_Z15generate_kernelP17curandStateMtgp32PiPf)
        /*0020*/ 	.word	0x00000000


	//----- nvinfo : EIATTR_MIN_STACK_SIZE
	.align		4
.L_14:
        /*0024*/ 	.byte	0x04, 0x12
        /*0026*/ 	.short	(.L_16 - .L_15)
	.align		4
.L_15:
        /*0028*/ 	.word	index@(_Z15generate_kernelP17curandStateMtgp32PiPf)
        /*002c*/ 	.word	0x00000000
.L_16:


//--------------------- .nv.compat                --------------------------
	.section	.nv.compat,"",@"SHT_CUDA_COMPAT_INFO"
	.align	4
        /*0000*/ 	.byte	0x02, 0x09, 0x00, 0x00, 0x02, 0x02, 0x01, 0x00, 0x02, 0x05, 0x05, 0x00, 0x03, 0x07, 0x01, 0x01
        /*0010*/ 	.byte	0x02, 0x03, 0x00, 0x00, 0x02, 0x06, 0x01, 0x00, 0x04, 0x0b, 0x08, 0x00, 0x01, 0x00, 0x00, 0x00
        /*0020*/ 	.byte	0x00, 0x00, 0x00, 0x00


//--------------------- .nv.info._Z15generate_kernelP17curandStateMtgp32PiPf --------------------------
	.section	.nv.info._Z15generate_kernelP17curandStateMtgp32PiPf,"",@"SHT_CUDA_INFO"
	.sectionflags	@""
	.align	4


	//----- nvinfo : EIATTR_CUDA_API_VERSION
	.align		4
        /*0000*/ 	.byte	0x04, 0x37
        /*0002*/ 	.short	(.L_18 - .L_17)
.L_17:
        /*0004*/ 	.word	0x00000082


	//----- nvinfo : EIATTR_KPARAM_INFO
	.align		4
.L_18:
        /*0008*/ 	.byte	0x04, 0x17
        /*000a*/ 	.short	(.L_20 - .L_19)
.L_19:
        /*000c*/ 	.word	0x00000000
        /*0010*/ 	.short	0x0002
        /*0012*/ 	.short	0x0010
        /*0014*/ 	.byte	0x00, 0xf5, 0x21, 0x00


	//----- nvinfo : EIATTR_KPARAM_INFO
	.align		4
.L_20:
        /*0018*/ 	.byte	0x04, 0x17
        /*001a*/ 	.short	(.L_22 - .L_21)
.L_21:
        /*001c*/ 	.word	0x00000000
        /*0020*/ 	.short	0x0001
        /*0022*/ 	.short	0x0008
        /*0024*/ 	.byte	0x00, 0xf5, 0x21, 0x00


	//----- nvinfo : EIATTR_KPARAM_INFO
	.align		4
.L_22:
        /*0028*/ 	.byte	0x04, 0x17
        /*002a*/ 	.short	(.L_24 - .L_23)
.L_23:
        /*002c*/ 	.word	0x00000000
        /*0030*/ 	.short	0x0000
        /*0032*/ 	.short	0x0000
        /*0034*/ 	.byte	0x00, 0xf5, 0x21, 0x00


	//----- nvinfo : EIATTR_SPARSE_MMA_MASK
	.align		4
.L_24:
        /*0038*/ 	.byte	0x03, 0x50
        /*003a*/ 	.short	0x0000


	//----- nvinfo : EIATTR_MAXREG_COUNT
	.align		4
        /*003c*/ 	.byte	0x03, 0x1b
        /*003e*/ 	.short	0x00ff


	//----- nvinfo : EIATTR_NUM_BARRIERS
	.align		4
        /*0040*/ 	.byte	0x02, 0x4c
        /*0042*/ 	.byte	0x01
	.zero		1


	//----- nvinfo : EIATTR_MERCURY_ISA_VERSION
	.align		4
        /*0044*/ 	.byte	0x03, 0x5f
        /*0046*/ 	.short	0x0101


	//----- nvinfo : EIATTR_INT_WARP_WIDE_INSTR_OFFSETS
	.align		4
        /*0048*/ 	.byte	0x04, 0x31
        /*004a*/ 	.short	(.L_26 - .L_25)


	//   ....[0]....
.L_25:
        /*004c*/ 	.word	0x00003bb0


	//----- nvinfo : EIATTR_VRC_CTA_INIT_COUNT
	.align		4
.L_26:
        /*0050*/ 	.byte	0x02, 0x4a
	.zero		1
	.zero		1


	//----- nvinfo : EIATTR_EXIT_INSTR_OFFSETS
	.align		4
        /*0054*/ 	.byte	0x04, 0x1c
        /*0056*/ 	.short	(.L_28 - .L_27)


	//   ....[0]....
.L_27:
        /*0058*/ 	.word	0x00003d40


	//   ....[1]....
        /*005c*/ 	.word	0x00005fb0


	//----- nvinfo : EIATTR_CRS_STACK_SIZE
	.align		4
.L_28:
        /*0060*/ 	.byte	0x04, 0x1e
        /*0062*/ 	.short	(.L_30 - .L_29)
.L_29:
        /*0064*/ 	.word	0x00000000


	//----- nvinfo : EIATTR_CBANK_PARAM_SIZE
	.align		4
.L_30:
        /*0068*/ 	.byte	0x03, 0x19
        /*006a*/ 	.short	0x0018


	//----- nvinfo : EIATTR_PARAM_CBANK
	.align		4
        /*006c*/ 	.byte	0x04, 0x0a
        /*006e*/ 	.short	(.L_32 - .L_31)
	.align		4
.L_31:
        /*0070*/ 	.word	index@(.nv.constant0._Z15generate_kernelP17curandStateMtgp32PiPf)
        /*0074*/ 	.short	0x0380
        /*0076*/ 	.short	0x0018


	//----- nvinfo : EIATTR_SW_WAR
	.align		4
.L_32:
        /*0078*/ 	.byte	0x04, 0x36
        /*007a*/ 	.short	(.L_34 - .L_33)
.L_33:
        /*007c*/ 	.word	0x00000008
.L_34:


//--------------------- .nv.callgraph             --------------------------
	.section	.nv.callgraph,"",@"SHT_CUDA_CALLGRAPH"
	.align	4
	.sectionentsize	8
	.align		4
        /*0000*/ 	.word	0x00000000
	.align		4
        /*0004*/ 	.word	0xffffffff
	.align		4
        /*0008*/ 	.word	0x00000000
	.align		4
        /*000c*/ 	.word	0xfffffffe
	.align		4
        /*0010*/ 	.word	0x00000000
	.align		4
        /*0014*/ 	.word	0xfffffffd
	.align		4
        /*0018*/ 	.word	0x00000000
	.align		4
        /*001c*/ 	.word	0xfffffffc


//--------------------- .nv.constant4             --------------------------
	.section	.nv.constant4,"a",@progbits
	.align	8
	.align		8
.nv.constant4:
        /*0000*/ 	.dword	precalc_xorwow_matrix
	.align		8
        /*0008*/ 	.dword	precalc_xorwow_offset_matrix
	.align		8
        /*0010*/ 	.dword	mrg32k3aM1
	.align		8
        /*0018*/ 	.dword	mrg32k3aM2
	.align		8
        /*0020*/ 	.dword	mrg32k3aM1SubSeq
	.align		8
        /*0028*/ 	.dword	mrg32k3aM2SubSeq
	.align		8
        /*0030*/ 	.dword	mrg32k3aM1Seq
	.align		8
        /*0038*/ 	.dword	mrg32k3aM2Seq


//--------------------- .nv.constant3             --------------------------
	.section	.nv.constant3,"a",@progbits
	.align	8
.nv.constant3:
	.type		__cr_lgamma_table,@object
	.size		__cr_lgamma_table,(.L_8 - __cr_lgamma_table)
__cr_lgamma_table:
        /*0000*/ 	.byte	0x00, 0x00, 0x00, 0x00, 0x00, 0x00, 0x00, 0x00, 0x00, 0x00, 0x00, 0x00, 0x00, 0x00, 0x00, 0x00
        /*0010*/ 	.byte	0xef, 0x39, 0xfa, 0xfe, 0x42, 0x2e, 0xe6, 0x3f, 0x02, 0x20, 0x2a, 0xfa, 0x0b, 0xab, 0xfc, 0x3f
        /*0020*/ 	.byte	0xf9, 0x2c, 0x92, 0x7c, 0xa7, 0x6c, 0x09, 0x40, 0xc9, 0x79, 0x44, 0x3c, 0x64, 0x26, 0x13, 0x40
        /*0030*/ 	.byte	0xca, 0x01, 0xcf, 0x3a, 0x27, 0x51, 0x1a, 0x40, 0x30, 0xcc, 0x2d, 0xf3, 0xe1, 0x0c, 0x21, 0x40
        /*0040*/ 	.byte	0x0d, 0xb7, 0xfc, 0x82, 0x8e, 0x35, 0x25, 0x40
.L_8:


//--------------------- .text._Z15generate_kernelP17curandStateMtgp32PiPf --------------------------
	.section	.text._Z15generate_kernelP17curandStateMtgp32PiPf,"ax",@progbits
	.align	128
        .global         _Z15generate_kernelP17curandStateMtgp32PiPf
        .type           _Z15generate_kernelP17curandStateMtgp32PiPf,@function
        .size           _Z15generate_kernelP17curandStateMtgp32PiPf,(.L_x_26 - _Z15generate_kernelP17curandStateMtgp32PiPf)
        .other          _Z15generate_kernelP17curandStateMtgp32PiPf,@"STO_CUDA_ENTRY STV_DEFAULT"
_Z15generate_kernelP17curandStateMtgp32PiPf:
.text._Z15generate_kernelP17curandStateMtgp32PiPf:
[----:B------:R-:W-:Y:S01]  /*0000*/  LDC R1, c[0x0][0x37c] ;  /* 0x0000df00ff017b82 */ /* 0x000fe20000000800 */
[----:B------:R-:W0:Y:S01]  /*0010*/  S2R R30, SR_TID.X ;  /* 0x00000000001e7919 */ /* 0x000e220000002100 */
[----:B------:R-:W1:Y:S01]  /*0020*/  LDCU.64 UR8, c[0x0][0x358] ;  /* 0x00006b00ff0877ac */ /* 0x000e620008000a00 */
[----:B------:R-:W-:Y:S01]  /*0030*/  BSSY.RECONVERGENT B0, `(.L_x_0) ;  /* 0x0000023000007945 */ /* 0x000fe20003800200 */
[----:B0-----:R-:W-:-:S13]  /*0040*/  ISETP.NE.AND P0, PT, R30, RZ, PT ;  /* 0x000000ff1e00720c */ /* 0x001fda0003f05270 */
[----:B-1----:R-:W-:Y:S05]  /*0050*/  @P0 BRA `(.L_x_1) ;  /* 0x0000000000800947 */ /* 0x002fea0003800000 */
[----:B------:R-:W0:Y:S01]  /*0060*/  S2R R5, SR_CgaCtaId ;  /* 0x0000000000057919 */ /* 0x000e220000008800 */
[----:B------:R-:W1:Y:S01]  /*0070*/  S2UR UR4, SR_CTAID.Z ;  /* 0x00000000000479c3 */ /* 0x000e620000002700 */
[----:B------:R-:W-:Y:S01]  /*0080*/  MOV R0, 0x400 ;  /* 0x0000040000007802 */ /* 0x000fe20000000f00 */
[----:B------:R-:W-:Y:S01]  /*0090*/  IMAD.MOV.U32 R9, RZ, RZ, 0x3dcccccd ;  /* 0x3dcccccdff097424 */ /* 0x000fe200078e00ff */
[----:B------:R-:W2:Y:S03]  /*00a0*/  S2R R8, SR_SWINHI ;  /* 0x0000000000087919 */ /* 0x000ea60000002f00 */
[----:B------:R-:W-:Y:S01]  /*00b0*/  VIADD R2, R0, 0x80 ;  /* 0x0000008000027836 */ /* 0x000fe20000000000 */
[----:B0-----:R-:W-:-:S04]  /*00c0*/  LEA R3, R5, R0, 0x18 ;  /* 0x0000000005037211 */ /* 0x001fc800078ec0ff */
[----:B------:R-:W-:Y:S02]  /*00d0*/  LEA R2, R5, R2, 0x18 ;  /* 0x0000000205027211 */ /* 0x000fe400078ec0ff */
[----:B------:R-:W-:Y:S02]  /*00e0*/  MOV R4, R3 ;  /* 0x0000000300047202 */ /* 0x000fe40000000f00 */
[----:B--2---:R-:W-:Y:S01]  /*00f0*/  MOV R5, R8 ;  /* 0x0000000800057202 */ /* 0x004fe20000000f00 */
[----:B------:R0:W-:Y:S01]  /*0100*/  STS.64 [R3+0x108], RZ ;  /* 0x000108ff03007388 */ /* 0x0001e20000000a00 */
[----:B------:R-:W-:Y:S02]  /*0110*/  MOV R6, R2 ;  /* 0x0000000200067202 */ /* 0x000fe40000000f00 */
[----:B------:R-:W-:Y:S01]  /*0120*/  MOV R7, R8 ;  /* 0x0000000800077202 */ /* 0x000fe20000000f00 */
[----:B------:R-:W-:Y:S01]  /*0130*/  IMAD.MOV.U32 R2, RZ, RZ, 0x41200000 ;  /* 0x41200000ff027424 */ /* 0x000fe200078e00ff */
[----:B-1----:R-:W-:Y:S01]  /*0140*/  I2FP.F32.U32 R0, UR4 ;  /* 0x0000000400007c45 */ /* 0x002fe20008201000 */
[----:B------:R0:W-:Y:S02]  /*0150*/  STS.64 [R3+0x110], RZ ;  /* 0x000110ff03007388 */ /* 0x0001e40000000a00 */
[----:B------:R-:W-:Y:S01]  /*0160*/  FFMA R2, R9, -R2, 1 ;  /* 0x3f80000009027423 */ /* 0x000fe20000000802 */
[----:B------:R-:W1:Y:S01]  /*0170*/  FCHK P0, R0, 10 ;  /* 0x4120000000007902 */ /* 0x000e620000000000 */
[----:B------:R0:W-:Y:S02]  /*0180*/  STS.128 [R3+0x120], R4 ;  /* 0x0001200403007388 */ /* 0x0001e40000000c00 */
[----:B------:R-:W-:-:S04]  /*0190*/  FFMA R9, R2, R9, 0.10000000149011611938 ;  /* 0x3dcccccd02097423 */ /* 0x000fc80000000009 */
[----:B------:R-:W-:-:S04]  /*01a0*/  FFMA R2, R0, R9, RZ ;  /* 0x0000000900027223 */ /* 0x000fc800000000ff */
[----:B------:R-:W-:-:S04]  /*01b0*/  FFMA R8, R2, -10, R0 ;  /* 0xc120000002087823 */ /* 0x000fc80000000000 */
[----:B------:R-:W-:Y:S01]  /*01c0*/  FFMA R2, R9, R8, R2 ;  /* 0x0000000809027223 */ /* 0x000fe20000000002 */
[----:B-1----:R-:W-:Y:S06]  /*01d0*/  @!P0 BRA `(.L_x_2) ;  /* 0x0000000000108947 */ /* 0x002fec0003800000 */
[----:B0-----:R-:W-:Y:S01]  /*01e0*/  IMAD.MOV.U32 R3, RZ, RZ, 0x41200000 ;  /* 0x41200000ff037424 */ /* 0x001fe200078e00ff */
[----:B------:R-:W-:-:S07]  /*01f0*/  MOV R6, 0x210 ;  /* 0x0000021000067802 */ /* 0x000fce0000000f00 */
[----:B------:R-:W-:Y:S05]  /*0200*/  CALL.REL.NOINC `($__internal_0_$__cuda_sm3x_div_rn_noftz_f32_slowpath) ;  /* 0x0000005c006c7944 */ /* 0x000fea0003c00000 */
[----:B------:R-:W-:-:S07]  /*0210*/  IMAD.MOV.U32 R2, RZ, RZ, R0 ;  /* 0x000000ffff027224 */ /* 0x000fce00078e0000 */
.L_x_2:
[----:B------:R-:W1:Y:S01]  /*0220*/  S2UR UR5, SR_CgaCtaId ;  /* 0x00000000000579c3 */ /* 0x000e620000008800 */
[----:B------:R-:W-:Y:S02]  /*0230*/  UMOV UR4, 0x400 ;  /* 0x0000040000047882 */ /* 0x000fe40000000000 */
[----:B-1----:R-:W-:-:S09]  /*0240*/  ULEA UR4, UR5, UR4, 0x18 ;  /* 0x0000000405047291 */ /* 0x002fd2000f8ec0ff */
[----:B------:R1:W-:Y:S03]  /*0250*/  STS [UR4+0x118], R2 ;  /* 0x00011802ff007988 */ /* 0x0003e60008000804 */
.L_x_1:
[----:B------:R-:W-:Y:S05]  /*0260*/  BSYNC.RECONVERGENT B0 ;  /* 0x0000000000007941 */ /* 0x000fea0003800200 */
.L_x_0:
[----:B------:R-:W2:Y:S08]  /*0270*/  S2UR UR5, SR_CgaCtaId ;  /* 0x00000000000579c3 */ /* 0x000eb00000008800 */
[----:B------:R-:W-:Y:S01]  /*0280*/  BAR.SYNC.DEFER_BLOCKING 0x0 ;  /* 0x0000000000007b1d */ /* 0x000fe20000010000 */
[----:B0-----:R-:W-:-:S05]  /*0290*/  LOP3.LUT R7, R30, 0x1, RZ, 0xc0, !PT ;  /* 0x000000011e077812 */ /* 0x001fca00078ec0ff */
[----:B------:R-:W-:Y:S02]  /*02a0*/  UMOV UR4, 0x400 ;  /* 0x0000040000047882 */ /* 0x000fe40000000000 */
[----:B--2---:R-:W-:-:S06]  /*02b0*/  ULEA UR4, UR5, UR4, 0x18 ;  /* 0x0000000405047291 */ /* 0x004fcc000f8ec0ff */
[----:B------:R-:W-:-:S05]  /*02c0*/  IMAD.U32 R9, RZ, RZ, UR4 ;  /* 0x00000004ff097e24 */ /* 0x000fca000f8e00ff */
[----:B-1----:R-:W0:Y:S02]  /*02d0*/  LDS.64 R2, [R9+0x128] ;  /* 0x0001280009027984 */ /* 0x002e240000000a00 */
[----:B0-----:R-:W-:-:S05]  /*02e0*/  IMAD.WIDE.U32 R2, R30, 0x2, R2 ;  /* 0x000000021e027825 */ /* 0x001fca00078e0002 */
[----:B------:R-:W-:Y:S04]  /*02f0*/  ST.E.U16 desc[UR8][R2.64], R7 ;  /* 0x0000000702007985 */ /* 0x000fe8000c101508 */
[----:B------:R-:W0:Y:S02]  /*0300*/  LDS.64 R4, [R9+0x110] ;  /* 0x0001100009047984 */ /* 0x000e240000000a00 */
[----:B0-----:R-:W-:-:S04]  /*0310*/  ISETP.GT.U32.AND P0, PT, R4, 0x270f, PT ;  /* 0x0000270f0400780c */ /* 0x001fc80003f04070 */
[----:B------:R-:W-:-:S13]  /*0320*/  ISETP.GT.U32.AND.EX P0, PT, R5, RZ, PT, P0 ;  /* 0x000000ff0500720c */ /* 0x000fda0003f04100 */
[----:B------:R-:W-:Y:S05]  /*0330*/  @P0 BRA `(.L_x_3) ;  /* 0x00000038007c0947 */ /* 0x000fea0003800000 */
[----:B------:R-:W0:Y:S01]  /*0340*/  S2R R2, SR_CTAID.X ;  /* 0x0000000000027919 */ /* 0x000e220000002500 */
[----:B------:R-:W-:Y:S02]  /*0350*/  IMAD.MOV.U32 R4, RZ, RZ, 0x3d4ccccd ;  /* 0x3d4ccccdff047424 */ /* 0x000fe400078e00ff */
[----:B------:R-:W-:-:S04]  /*0360*/  IMAD.MOV.U32 R3, RZ, RZ, 0x41a00000 ;  /* 0x41a00000ff037424 */ /* 0x000fc800078e00ff */
[----:B------:R-:W-:-:S04]  /*0370*/  FFMA R3, R4, -R3, 1 ;  /* 0x3f80000004037423 */ /* 0x000fc80000000803 */
[----:B------:R-:W-:Y:S01]  /*0380*/  FFMA R3, R3, R4, 0.050000000745058059692 ;  /* 0x3d4ccccd03037423 */ /* 0x000fe20000000004 */
[----:B0-----:R-:W-:-:S04]  /*0390*/  I2FP.F32.U32 R0, R2 ;  /* 0x0000000200007245 */ /* 0x001fc80000201000 */
[----:B------:R-:W0:Y:S01]  /*03a0*/  FCHK P0, R0, 20 ;  /* 0x41a0000000007902 */ /* 0x000e220000000000 */
[----:B------:R-:W-:-:S04]  /*03b0*/  FFMA R4, R0, R3, RZ ;  /* 0x0000000300047223 */ /* 0x000fc800000000ff */
[----:B------:R-:W-:-:S04]  /*03c0*/  FFMA R5, R4, -20, R0 ;  /* 0xc1a0000004057823 */ /* 0x000fc80000000000 */
[----:B------:R-:W-:Y:S01]  /*03d0*/  FFMA R4, R3, R5, R4 ;  /* 0x0000000503047223 */ /* 0x000fe20000000004 */
[----:B0-----:R-:W-:Y:S06]  /*03e0*/  @!P0 BRA `(.L_x_4) ;  /* 0x0000000000108947 */ /* 0x001fec0003800000 */
[----:B------:R-:W-:Y:S01]  /*03f0*/  IMAD.MOV.U32 R3, RZ, RZ, 0x41a00000 ;  /* 0x41a00000ff037424 */ /* 0x000fe200078e00ff */
[----:B------:R-:W-:-:S07]  /*0400*/  MOV R6, 0x420 ;  /* 0x0000042000067802 */ /* 0x000fce0000000f00 */
[----:B------:R-:W-:Y:S05]  /*0410*/  CALL.REL.NOINC `($__internal_0_$__cuda_sm3x_div_rn_noftz_f32_slowpath) ;  /* 0x0000005800e87944 */ /* 0x000fea0003c00000 */
[----:B------:R-:W-:-:S07]  /*0420*/  IMAD.MOV.U32 R4, RZ, RZ, R0 ;  /* 0x000000ffff047224 */ /* 0x000fce00078e0000 */
.L_x_4:
[----:B------:R-:W0:Y:S01]  /*0430*/  S2R R5, SR_CTAID.Y ;  /* 0x0000000000057919 */ /* 0x000e220000002600 */
        /* <DEDUP_REMOVED lines=10> */
[----:B------:R-:W-:Y:S01]  /*04e0*/  IMAD.MOV.U32 R0, RZ, RZ, R3 ;  /* 0x000000ffff007224 */ /* 0x000fe200078e0003 */
[----:B------:R-:W-:Y:S01]  /*04f0*/  MOV R6, 0x520 ;  /* 0x0000052000067802 */ /* 0x000fe20000000f00 */
[----:B------:R-:W-:-:S07]  /*0500*/  IMAD.MOV.U32 R3, RZ, RZ, 0x41a00000 ;  /* 0x41a00000ff037424 */ /* 0x000fce00078e00ff */
[----:B------:R-:W-:Y:S05]  /*0510*/  CALL.REL.NOINC `($__internal_0_$__cuda_sm3x_div_rn_noftz_f32_slowpath) ;  /* 0x0000005800a87944 */ /* 0x000fea0003c00000 */
[----:B------:R-:W-:-:S07]  /*0520*/  IMAD.MOV.U32 R7, RZ, RZ, R0 ;  /* 0x000000ffff077224 */ /* 0x000fce00078e0000 */
.L_x_5:
[C-C-:B------:R-:W-:Y:S01]  /*0530*/  FADD R8, R7.reuse, R4.reuse ;  /* 0x0000000407087221 */ /* 0x140fe20000000000 */
[----:B------:R-:W-:Y:S01]  /*0540*/  FADD R7, -R7, R4 ;  /* 0x0000000407077221 */ /* 0x000fe20000000100 */
[----:B------:R-:W0:Y:S01]  /*0550*/  S2R R11, SR_CTAID.Z ;  /* 0x00000000000b7919 */ /* 0x000e220000002700 */
[----:B------:R-:W1:Y:S01]  /*0560*/  LDCU UR4, c[0x0][0x368] ;  /* 0x00006d00ff0477ac */ /* 0x000e620008000800 */
[----:B------:R-:W-:Y:S01]  /*0570*/  IMAD.MOV.U32 R4, RZ, RZ, 0x80000 ;  /* 0x00080000ff047424 */ /* 0x000fe200078e00ff */
[----:B------:R-:W2:Y:S01]  /*0580*/  LDC.64 R32, c[0x0][0x380] ;  /* 0x0000e000ff207b82 */ /* 0x000ea20000000a00 */
[----:B------:R-:W3:Y:S01]  /*0590*/  F2F.F64.F32 R8, R8 ;  /* 0x0000000800087310 */ /* 0x000ee20000201800 */
[----:B------:R-:W4:Y:S01]  /*05a0*/  S2R R0, SR_TID.Y ;  /* 0x0000000000007919 */ /* 0x000f220000002200 */
[----:B------:R-:W1:Y:S01]  /*05b0*/  LDCU UR5, c[0x0][0x364] ;  /* 0x00006c80ff0577ac */ /* 0x000e620008000800 */
[----:B------:R-:W-:Y:S01]  /*05c0*/  IMAD.MOV.U32 R28, RZ, RZ, RZ ;  /* 0x000000ffff1c7224 */ /* 0x000fe200078e00ff */
[----:B------:R-:W5:Y:S01]  /*05d0*/  S2R R21, SR_TID.Z ;  /* 0x0000000000157919 */ /* 0x000f620000002300 */
[----:B------:R-:W0:Y:S01]  /*05e0*/  LDCU UR6, c[0x0][0x360] ;  /* 0x00006c00ff0677ac */ /* 0x000e220008000800 */
[----:B------:R-:W-:-:S02]  /*05f0*/  IMAD R2, R5, 0x14, R2 ;  /* 0x0000001405027824 */ /* 0x000fc400078e0202 */
[----:B------:R-:W0:Y:S01]  /*0600*/  F2F.F64.F32 R6, R7 ;  /* 0x0000000700067310 */ /* 0x000e220000201800 */
[----:B------:R-:W-:-:S05]  /*0610*/  VIADD R19, R30, 0x1 ;  /* 0x000000011e137836 */ /* 0x000fca0000000000 */
[----:B------:R-:W-:Y:S01]  /*0620*/  LOP3.LUT R19, R19, 0x3f, RZ, 0xc0, !PT ;  /* 0x0000003f13137812 */ /* 0x000fe200078ec0ff */
[----:B---3--:R-:W-:Y:S01]  /*0630*/  DSETP.MIN.AND P2, P3, R8, 1, PT ;  /* 0x3ff000000800742a */ /* 0x008fe20003b40000 */
[----:B------:R-:W-:Y:S01]  /*0640*/  IMAD.MOV.U32 R3, RZ, RZ, R9 ;  /* 0x000000ffff037224 */ /* 0x000fe200078e0009 */
[----:B-1----:R-:W-:-:S04]  /*0650*/  UIMAD UR4, UR4, UR5, URZ ;  /* 0x00000005040472a4 */ /* 0x002fc8000f8e02ff */
[----:B------:R-:W-:Y:S01]  /*0660*/  FSEL R15, R3, 1.875, P2 ;  /* 0x3ff00000030f7808 */ /* 0x000fe20001000000 */
[----:B------:R-:W-:Y:S01]  /*0670*/  IMAD.MOV.U32 R3, RZ, RZ, RZ ;  /* 0x000000ffff037224 */ /* 0x000fe200078e00ff */
[----:B0-----:R-:W-:Y:S01]  /*0680*/  DSETP.MAX.AND P0, P1, RZ, R6, PT ;  /* 0x00000006ff00722a */ /* 0x001fe2000390f000 */
[----:B------:R-:W-:Y:S01]  /*0690*/  IMAD.MOV.U32 R29, RZ, RZ, R6 ;  /* 0x000000ffff1d7224 */ /* 0x000fe200078e0006 */
[----:B------:R-:W-:Y:S01]  /*06a0*/  SEL R8, R8, RZ, P2 ;  /* 0x000000ff08087207 */ /* 0x000fe20001000000 */
[----:B------:R-:W-:Y:S01]  /*06b0*/  UIMAD UR5, UR4, UR6, URZ ;  /* 0x00000006040572a4 */ /* 0x000fe2000f8e02ff */
[----:B------:R-:W-:Y:S02]  /*06c0*/  IMAD R5, R11, 0x190, R2 ;  /* 0x000001900b057824 */ /* 0x000fe400078e0202 */
[----:B------:R-:W-:Y:S01]  /*06d0*/  FSEL R13, R3, R7, P0 ;  /* 0x00000007030d7208 */ /* 0x000fe20000000000 */
[----:B------:R-:W-:Y:S01]  /*06e0*/  VIADD R2, R30, 0xffffffff ;  /* 0xffffffff1e027836 */ /* 0x000fe20000000000 */
[----:B------:R-:W-:Y:S01]  /*06f0*/  @P3 LOP3.LUT R15, R4, 0x3ff00000, RZ, 0xfc, !PT ;  /* 0x3ff00000040f3812 */ /* 0x000fe200078efcff */
[----:B--2---:R-:W-:Y:S01]  /*0700*/  IMAD.WIDE.U32 R32, R5, 0x1010, R32 ;  /* 0x0000101005207825 */ /* 0x004fe200078e0020 */
[----:B------:R-:W-:-:S03]  /*0710*/  SEL R28, R28, R29, P0 ;  /* 0x0000001d1c1c7207 */ /* 0x000fc60000000000 */
[----:B------:R-:W-:Y:S01]  /*0720*/  IMAD.MOV.U32 R9, RZ, RZ, R15 ;  /* 0x000000ffff097224 */ /* 0x000fe200078e000f */
[----:B------:R-:W-:Y:S01]  /*0730*/  @P1 LOP3.LUT R13, R7, 0x80000, RZ, 0xfc, !PT ;  /* 0x00080000070d1812 */ /* 0x000fe200078efcff */
[----:B----4-:R-:W-:Y:S01]  /*0740*/  IMAD R0, R0, UR6, RZ ;  /* 0x0000000600007c24 */ /* 0x010fe2000f8e02ff */
[----:B------:R-:W-:Y:S01]  /*0750*/  ISETP.NE.AND P1, PT, R30, RZ, PT ;  /* 0x000000ff1e00720c */ /* 0x000fe20003f25270 */
[----:B------:R-:W-:Y:S01]  /*0760*/  F2F.F32.F64 R3, R8 ;  /* 0x0000000800037310 */ /* 0x000fe20000301000 */
[----:B------:R-:W-:Y:S02]  /*0770*/  IMAD.SHL.U32 R2, R2, 0x2, RZ ;  /* 0x0000000202027824 */ /* 0x000fe400078e00ff */
[----:B------:R-:W-:Y:S02]  /*0780*/  IMAD.MOV.U32 R29, RZ, RZ, R13 ;  /* 0x000000ffff1d7224 */ /* 0x000fe400078e000d */
[----:B-----5:R-:W-:Y:S01]  /*0790*/  IMAD R21, R21, UR4, R0 ;  /* 0x0000000415157c24 */ /* 0x020fe2000f8e0200 */
[----:B------:R-:W-:-:S02]  /*07a0*/  LOP3.LUT R7, R2, 0x7e, RZ, 0xe2, !PT ;  /* 0x0000007e02077812 */ /* 0x000fc400078ee2ff */
[----:B------:R-:W0:Y:S01]  /*07b0*/  F2F.F32.F64 R28, R28 ;  /* 0x0000001c001c7310 */ /* 0x000e220000301000 */
[----:B------:R-:W-:Y:S02]  /*07c0*/  IMAD.IADD R17, R21, 0x1, R30 ;  /* 0x0000000115117824 */ /* 0x000fe400078e021e */
[----:B0-----:R-:W-:-:S07]  /*07d0*/  FADD R3, -R28, R3 ;  /* 0x000000031c037221 */ /* 0x001fce0000000100 */
.L_x_13:
[----:B------:R-:W-:Y:S05]  /*07e0*/  WARPSYNC.ALL ;  /* 0x0000000000007948 */ /* 0x000fea0003800000 */
[----:B------:R-:W-:Y:S06]  /*07f0*/  BAR.SYNC.DEFER_BLOCKING 0x0 ;  /* 0x0000000000007b1d */ /* 0x000fec0000010000 */
[----:B------:R-:W-:Y:S05]  /*0800*/  @P1 BRA `(.L_x_6) ;  /* 0x0000002c003c1947 */ /* 0x000fea0003800000 */
[----:B------:R-:W0:Y:S01]  /*0810*/  S2UR UR6, SR_CgaCtaId ;  /* 0x00000000000679c3 */ /* 0x000e220000008800 */
[----:B------:R-:W-:Y:S02]  /*0820*/  UMOV UR4, 0x400 ;  /* 0x0000040000047882 */ /* 0x000fe40000000000 */
[----:B0-----:R-:W-:-:S06]  /*0830*/  ULEA UR4, UR6, UR4, 0x18 ;  /* 0x0000000406047291 */ /* 0x001fcc000f8ec0ff */
[----:B------:R-:W-:-:S05]  /*0840*/  IMAD.U32 R9, RZ, RZ, UR4 ;  /* 0x00000004ff097e24 */ /* 0x000fca000f8e00ff */
[----:B------:R-:W0:Y:S04]  /*0850*/  LDS.64 R14, [R9+0x120] ;  /* 0x00012000090e7984 */ /* 0x000e280000000a00 */
[----:B------:R-:W1:Y:S04]  /*0860*/  LDS.64 R12, [R9+0x128] ;  /* 0x00012800090c7984 */ /* 0x000e680000000a00 */
[----:B0-----:R-:W-:Y:S04]  /*0870*/  STS.64 [R9+0x130], R14 ;  /* 0x0001300e09007388 */ /* 0x001fe80000000a00 */
[----:B-1----:R0:W-:Y:S04]  /*0880*/  STS.128 [R9+0x120], R12 ;  /* 0x0001200c09007388 */ /* 0x0021e80000000c00 */
[----:B------:R-:W2:Y:S04]  /*0890*/  LD.E.U16 R0, desc[UR8][R12.64] ;  /* 0x000000080c007980 */ /* 0x000ea8000c101500 */
[----:B------:R-:W2:Y:S04]  /*08a0*/  LD.E.U16 R8, desc[UR8][R12.64+0x2] ;  /* 0x000002080c087980 */ /* 0x000ea8000c101500 */
[----:B------:R-:W3:Y:S04]  /*08b0*/  LD.E.U16 R24, desc[UR8][R12.64+0x4] ;  /* 0x000004080c187980 */ /* 0x000ee8000c101500 */
[----:B------:R-:W4:Y:S04]  /*08c0*/  LD.E.U16 R26, desc[UR8][R12.64+0x6] ;  /* 0x000006080c1a7980 */ /* 0x000f28000c101500 */
[----:B------:R-:W5:Y:S04]  /*08d0*/  LD.E.U16 R10, desc[UR8][R12.64+0x8] ;  /* 0x000008080c0a7980 */ /* 0x000f68000c101500 */
[----:B------:R-:W5:Y:S04]  /*08e0*/  LD.E.U16 R16, desc[UR8][R12.64+0xa] ;  /* 0x00000a080c107980 */ /* 0x000f68000c101500 */
[----:B------:R-:W5:Y:S04]  /*08f0*/  LD.E.U16 R20, desc[UR8][R12.64+0xc] ;  /* 0x00000c080c147980 */ /* 0x000f68000c101500 */
[----:B------:R-:W5:Y:S04]  /*0900*/  LD.E.U16 R18, desc[UR8][R12.64+0xe] ;  /* 0x00000e080c127980 */ /* 0x000f68000c101500 */
[----:B------:R-:W5:Y:S04]  /*0910*/  LD.E.U16 R22, desc[UR8][R12.64+0x10] ;  /* 0x000010080c167980 */ /* 0x000f68000c101500 */
[----:B------:R-:W5:Y:S04]  /*0920*/  LD.E.U16 R2, desc[UR8][R12.64+0x12] ;  /* 0x000012080c027980 */ /* 0x000f68000c101500 */
[----:B------:R-:W5:Y:S04]  /*0930*/  LD.E.U16 R4, desc[UR8][R12.64+0x14] ;  /* 0x000014080c047980 */ /* 0x000f68000c101500 */
[----:B------:R-:W5:Y:S01]  /*0940*/  LD.E.U16 R6, desc[UR8][R12.64+0x16] ;  /* 0x000016080c067980 */ /* 0x000f62000c101500 */
[----:B--2---:R-:W-:-:S04]  /*0950*/  VIMNMX.U16x2 R5, PT, PT, R0, R8, PT ;  /* 0x0000000800057248 */ /* 0x004fc80003fe0200 */
[----:B------:R-:W-:Y:S02]  /*0960*/  PRMT R11, R5, 0x7610, R11 ;  /* 0x00007610050b7816 */ /* 0x000fe4000000000b */
[----:B------:R-:W-:-:S03]  /*0970*/  VIMNMX.U16x2 R5, PT, PT, R0, R8, !PT ;  /* 0x0000000800057248 */ /* 0x000fc60007fe0200 */
[----:B------:R-:W-:-:S05]  /*0980*/  IMAD.MOV R11, RZ, RZ, -R11 ;  /* 0x000000ffff0b7224 */ /* 0x000fca00078e0a0b */
[----:B0-----:R-:W-:-:S05]  /*0990*/  PRMT R14, R11, 0x7710, RZ ;  /* 0x000077100b0e7816 */ /* 0x001fca00000000ff */
[----:B------:R-:W-:Y:S01]  /*09a0*/  IMAD.IADD R11, R5, 0x1, R14 ;  /* 0x00000001050b7824 */ /* 0x000fe200078e020e */
[CC--:B---3--:R-:W-:Y:S02]  /*09b0*/  VIMNMX.U16x2 R5, PT, PT, R8.reuse, R24.reuse, PT ;  /* 0x0000001808057248 */ /* 0x0c8fe40003fe0200 */
[----:B------:R-:W-:Y:S02]  /*09c0*/  VIMNMX.U16x2 R8, PT, PT, R8, R24, !PT ;  /* 0x0000001808087248 */ /* 0x000fe40007fe0200 */
[----:B------:R-:W-:Y:S01]  /*09d0*/  LOP3.LUT R11, R11, 0xffff, RZ, 0xc0, !PT ;  /* 0x0000ffff0b0b7812 */ /* 0x000fe200078ec0ff */
[----:B------:R-:W-:-:S05]  /*09e0*/  IMAD.MOV R5, RZ, RZ, -R5 ;  /* 0x000000ffff057224 */ /* 0x000fca00078e0a05 */
[----:B------:R-:W-:-:S05]  /*09f0*/  PRMT R5, R5, 0x7710, RZ ;  /* 0x0000771005057816 */ /* 0x000fca00000000ff */
[----:B------:R-:W-:Y:S01]  /*0a00*/  IMAD.IADD R8, R8, 0x1, R5 ;  /* 0x0000000108087824 */ /* 0x000fe200078e0205 */
[CC--:B----4-:R-:W-:Y:S02]  /*0a10*/  VIMNMX.U16x2 R5, PT, PT, R24.reuse, R26.reuse, PT ;  /* 0x0000001a18057248 */ /* 0x0d0fe40003fe0200 */
[----:B------:R-:W-:Y:S02]  /*0a20*/  VIMNMX.U16x2 R24, PT, PT, R24, R26, !PT ;  /* 0x0000001a18187248 */ /* 0x000fe40007fe0200 */
[----:B------:R-:W-:Y:S01]  /*0a30*/  LOP3.LUT R8, R8, 0xffff, RZ, 0xc0, !PT ;  /* 0x0000ffff08087812 */ /* 0x000fe200078ec0ff */
[----:B------:R-:W-:-:S05]  /*0a40*/  IMAD.MOV R5, RZ, RZ, -R5 ;  /* 0x000000ffff057224 */ /* 0x000fca00078e0a05 */
[----:B------:R-:W-:-:S05]  /*0a50*/  PRMT R5, R5, 0x7710, RZ ;  /* 0x0000771005057816 */ /* 0x000fca00000000ff */
[----:B------:R-:W-:Y:S01]  /*0a60*/  IMAD.IADD R24, R24, 0x1, R5 ;  /* 0x0000000118187824 */ /* 0x000fe200078e0205 */
[CC--:B-----5:R-:W-:Y:S02]  /*0a70*/  VIMNMX.U16x2 R5, PT, PT, R26.reuse, R10.reuse, PT ;  /* 0x0000000a1a057248 */ /* 0x0e0fe40003fe0200 */
[----:B------:R-:W-:Y:S02]  /*0a80*/  VIMNMX.U16x2 R26, PT, PT, R26, R10, !PT ;  /* 0x0000000a1a1a7248 */ /* 0x000fe40007fe0200 */
[----:B------:R-:W-:Y:S01]  /*0a90*/  LOP3.LUT R24, R24, 0xffff, RZ, 0xc0, !PT ;  /* 0x0000ffff18187812 */ /* 0x000fe200078ec0ff */
[----:B------:R-:W-:Y:S01]  /*0aa0*/  IMAD.MOV R5, RZ, RZ, -R5 ;  /* 0x000000ffff057224 */ /* 0x000fe200078e0a05 */
[----:B------:R-:W-:Y:S02]  /*0ab0*/  PRMT R14, R26, 0x7610, R14 ;  /* 0x000076101a0e7816 */ /* 0x000fe4000000000e */
[----:B------:R-:W-:Y:S02]  /*0ac0*/  IADD3 R11, PT, PT, R24, R11, R8 ;  /* 0x0000000b180b7210 */ /* 0x000fe40007ffe008 */
[----:B------:R-:W-:Y:S01]  /*0ad0*/  PRMT R5, R5, 0x7710, RZ ;  /* 0x0000771005057816 */ /* 0x000fe200000000ff */
[----:B------:R-:W2:Y:S04]  /*0ae0*/  LD.E.U16 R8, desc[UR8][R12.64+0x18] ;  /* 0x000018080c087980 */ /* 0x000ea8000c101500 */
[----:B------:R-:W-:Y:S01]  /*0af0*/  IMAD.IADD R14, R14, 0x1, R5 ;  /* 0x000000010e0e7824 */ /* 0x000fe200078e0205 */
[----:B------:R-:W-:-:S05]  /*0b00*/  VIMNMX.U16x2 R5, PT, PT, R10, R16, PT ;  /* 0x000000100a057248 */ /* 0x000fca0003fe0200 */
[----:B------:R-:W-:Y:S01]  /*0b10*/  IMAD.MOV R5, RZ, RZ, -R5 ;  /* 0x000000ffff057224 */ /* 0x000fe200078e0a05 */
[----:B------:R-:W-:-:S04]  /*0b20*/  VIMNMX.U16x2 R10, PT, PT, R10, R16, !PT ;  /* 0x000000100a0a7248 */ /* 0x000fc80007fe0200 */
[----:B------:R-:W-:-:S05]  /*0b30*/  PRMT R5, R5, 0x7710, RZ ;  /* 0x0000771005057816 */ /* 0x000fca00000000ff */
[----:B------:R-:W-:Y:S01]  /*0b40*/  IMAD.IADD R5, R10, 0x1, R5 ;  /* 0x000000010a057824 */ /* 0x000fe200078e0205 */
[----:B------:R-:W-:Y:S01]  /*0b50*/  LOP3.LUT R14, R14, 0xffff, RZ, 0xc0, !PT ;  /* 0x0000ffff0e0e7812 */ /* 0x000fe200078ec0ff */
[----:B------:R-:W3:Y:S03]  /*0b60*/  LD.E.U16 R10, desc[UR8][R12.64+0x1a] ;  /* 0x00001a080c0a7980 */ /* 0x000ee6000c101500 */
[----:B------:R-:W-:-:S04]  /*0b70*/  LOP3.LUT R5, R5, 0xffff, RZ, 0xc0, !PT ;  /* 0x0000ffff05057812 */ /* 0x000fc800078ec0ff */
[----:B------:R-:W-:Y:S02]  /*0b80*/  IADD3 R15, PT, PT, R5, R11, R14 ;  /* 0x0000000b050f7210 */ /* 0x000fe40007ffe00e */
[----:B------:R-:W-:Y:S01]  /*0b90*/  VIMNMX.U16x2 R5, PT, PT, R16, R20, PT ;  /* 0x0000001410057248 */ /* 0x000fe20003fe0200 */
[----:B------:R-:W4:Y:S01]  /*0ba0*/  LD.E.U16 R14, desc[UR8][R12.64+0x20] ;  /* 0x000020080c0e7980 */ /* 0x000f22000c101500 */
[----:B------:R-:W-:-:S03]  /*0bb0*/  VIMNMX.U16x2 R11, PT, PT, R20, R18, PT ;  /* 0x00000012140b7248 */ /* 0x000fc60003fe0200 */
[----:B------:R-:W-:Y:S02]  /*0bc0*/  IMAD.MOV R5, RZ, RZ, -R5 ;  /* 0x000000ffff057224 */ /* 0x000fe400078e0a05 */
[----:B------:R-:W-:Y:S01]  /*0bd0*/  IMAD.MOV R11, RZ, RZ, -R11 ;  /* 0x000000ffff0b7224 */ /* 0x000fe200078e0a0b */
[----:B------:R-:W-:Y:S02]  /*0be0*/  VIMNMX.U16x2 R16, PT, PT, R16, R20, !PT ;  /* 0x0000001410107248 */ /* 0x000fe40007fe0200 */
[----:B------:R-:W-:Y:S02]  /*0bf0*/  PRMT R5, R5, 0x7710, RZ ;  /* 0x0000771005057816 */ /* 0x000fe400000000ff */
[----:B------:R-:W-:Y:S02]  /*0c00*/  VIMNMX.U16x2 R20, PT, PT, R20, R18, !PT ;  /* 0x0000001214147248 */ /* 0x000fe40007fe0200 */
[----:B------:R-:W-:Y:S01]  /*0c10*/  PRMT R11, R11, 0x7710, RZ ;  /* 0x000077100b0b7816 */ /* 0x000fe200000000ff */
[----:B------:R-:W-:-:S02]  /*0c20*/  IMAD.IADD R5, R16, 0x1, R5 ;  /* 0x0000000110057824 */ /* 0x000fc400078e0205 */
[----:B------:R-:W4:Y:S02]  /*0c30*/  LD.E.U16 R16, desc[UR8][R12.64+0x22] ;  /* 0x000022080c107980 */ /* 0x000f24000c101500 */
[----:B------:R-:W-:Y:S01]  /*0c40*/  IMAD.IADD R11, R20, 0x1, R11 ;  /* 0x00000001140b7824 */ /* 0x000fe200078e020b */
[----:B------:R-:W-:Y:S02]  /*0c50*/  LOP3.LUT R20, R5, 0xffff, RZ, 0xc0, !PT ;  /* 0x0000ffff05147812 */ /* 0x000fe400078ec0ff */
[----:B------:R-:W-:Y:S02]  /*0c60*/  VIMNMX.U16x2 R5, PT, PT, R18, R22, PT ;  /* 0x0000001612057248 */ /* 0x000fe40003fe0200 */
[----:B------:R-:W-:-:S04]  /*0c70*/  LOP3.LUT R11, R11, 0xffff, RZ, 0xc0, !PT ;  /* 0x0000ffff0b0b7812 */ /* 0x000fc800078ec0ff */
[----:B------:R-:W-:Y:S02]  /*0c80*/  IADD3 R11, PT, PT, R11, R15, R20 ;  /* 0x0000000f0b0b7210 */ /* 0x000fe40007ffe014 */
[----:B------:R-:W-:Y:S01]  /*0c90*/  PRMT R15, R5, 0x7610, R15 ;  /* 0x00007610050f7816 */ /* 0x000fe2000000000f */
[----:B------:R-:W5:Y:S01]  /*0ca0*/  LD.E.U16 R20, desc[UR8][R12.64+0x26] ;  /* 0x000026080c147980 */ /* 0x000f62000c101500 */
[----:B------:R-:W-:-:S03]  /*0cb0*/  VIMNMX.U16x2 R5, PT, PT, R18, R22, !PT ;  /* 0x0000001612057248 */ /* 0x000fc60007fe0200 */
[----:B------:R-:W-:Y:S01]  /*0cc0*/  IMAD.MOV R15, RZ, RZ, -R15 ;  /* 0x000000ffff0f7224 */ /* 0x000fe200078e0a0f */
[----:B------:R-:W5:Y:S04]  /*0cd0*/  LD.E.U16 R18, desc[UR8][R12.64+0x24] ;  /* 0x000024080c127980 */ /* 0x000f68000c101500 */
[----:B------:R-:W-:-:S05]  /*0ce0*/  PRMT R24, R15, 0x7710, RZ ;  /* 0x000077100f187816 */ /* 0x000fca00000000ff */
[----:B------:R-:W-:Y:S01]  /*0cf0*/  IMAD.IADD R15, R5, 0x1, R24 ;  /* 0x00000001050f7824 */ /* 0x000fe200078e0218 */
[CC--:B------:R-:W-:Y:S01]  /*0d00*/  VIMNMX.U16x2 R5, PT, PT, R22.reuse, R2.reuse, PT ;  /* 0x0000000216057248 */ /* 0x0c0fe20003fe0200 */
[----:B------:R-:W5:Y:S04]  /*0d10*/  LD.E.U16 R24, desc[UR8][R12.64+0x28] ;  /* 0x000028080c187980 */ /* 0x000f68000c101500 */
[----:B------:R-:W-:Y:S01]  /*0d20*/  IMAD.MOV R5, RZ, RZ, -R5 ;  /* 0x000000ffff057224 */ /* 0x000fe200078e0a05 */
[----:B------:R-:W-:-:S04]  /*0d30*/  VIMNMX.U16x2 R22, PT, PT, R22, R2, !PT ;  /* 0x0000000216167248 */ /* 0x000fc80007fe0200 */
[----:B------:R-:W-:-:S05]  /*0d40*/  PRMT R5, R5, 0x7710, RZ ;  /* 0x0000771005057816 */ /* 0x000fca00000000ff */
[----:B------:R-:W-:Y:S01]  /*0d50*/  IMAD.IADD R5, R22, 0x1, R5 ;  /* 0x0000000116057824 */ /* 0x000fe200078e0205 */
[----:B------:R-:W-:-:S04]  /*0d60*/  LOP3.LUT R22, R15, 0xffff, RZ, 0xc0, !PT ;  /* 0x0000ffff0f167812 */ /* 0x000fc800078ec0ff */
[----:B------:R-:W-:-:S04]  /*0d70*/  LOP3.LUT R5, R5, 0xffff, RZ, 0xc0, !PT ;  /* 0x0000ffff05057812 */ /* 0x000fc800078ec0ff */
[----:B------:R-:W-:Y:S02]  /*0d80*/  IADD3 R11, PT, PT, R5, R11, R22 ;  /* 0x0000000b050b7210 */ /* 0x000fe40007ffe016 */
[CC--:B------:R-:W-:Y:S01]  /*0d90*/  VIMNMX.U16x2 R5, PT, PT, R2.reuse, R4.reuse, PT ;  /* 0x0000000402057248 */ /* 0x0c0fe20003fe0200 */
[----:B------:R-:W5:Y:S04]  /*0da0*/  LD.E.U16 R22, desc[UR8][R12.64+0x2a] ;  /* 0x00002a080c167980 */ /* 0x000f68000c101500 */
[----:B------:R-:W-:Y:S01]  /*0db0*/  IMAD.MOV R5, RZ, RZ, -R5 ;  /* 0x000000ffff057224 */ /* 0x000fe200078e0a05 */
[----:B------:R-:W-:-:S04]  /*0dc0*/  VIMNMX.U16x2 R2, PT, PT, R2, R4, !PT ;  /* 0x0000000402027248 */ /* 0x000fc80007fe0200 */
[----:B------:R-:W-:-:S05]  /*0dd0*/  PRMT R5, R5, 0x7710, RZ ;  /* 0x0000771005057816 */ /* 0x000fca00000000ff */
[----:B------:R-:W-:Y:S01]  /*0de0*/  IMAD.IADD R5, R2, 0x1, R5 ;  /* 0x0000000102057824 */ /* 0x000fe200078e0205 */
[----:B------:R-:W-:-:S05]  /*0df0*/  VIMNMX.U16x2 R2, PT, PT, R4, R6, PT ;  /* 0x0000000604027248 */ /* 0x000fca0003fe0200 */
[----:B------:R-:W-:Y:S01]  /*0e00*/  IMAD.MOV R2, RZ, RZ, -R2 ;  /* 0x000000ffff027224 */ /* 0x000fe200078e0a02 */
[----:B------:R-:W-:-:S04]  /*0e10*/  VIMNMX.U16x2 R4, PT, PT, R4, R6, !PT ;  /* 0x0000000604047248 */ /* 0x000fc80007fe0200 */
[----:B------:R-:W-:Y:S02]  /*0e20*/  PRMT R15, R2, 0x7710, RZ ;  /* 0x00007710020f7816 */ /* 0x000fe400000000ff */
[----:B------:R-:W5:Y:S03]  /*0e30*/  LD.E.U16 R2, desc[UR8][R12.64+0x2c] ;  /* 0x00002c080c027980 */ /* 0x000f66000c101500 */
[----:B------:R-:W-:Y:S01]  /*0e40*/  IMAD.IADD R15, R4, 0x1, R15 ;  /* 0x00000001040f7824 */ /* 0x000fe200078e020f */
[----:B------:R-:W-:-:S04]  /*0e50*/  LOP3.LUT R4, R5, 0xffff, RZ, 0xc0, !PT ;  /* 0x0000ffff05047812 */ /* 0x000fc800078ec0ff */
[----:B------:R-:W-:-:S04]  /*0e60*/  LOP3.LUT R15, R15, 0xffff, RZ, 0xc0, !PT ;  /* 0x0000ffff0f0f7812 */ /* 0x000fc800078ec0ff */
[----:B------:R-:W-:Y:S02]  /*0e70*/  IADD3 R11, PT, PT, R15, R11, R4 ;  /* 0x0000000b0f0b7210 */ /* 0x000fe40007ffe004 */
[----:B------:R-:W5:Y:S01]  /*0e80*/  LD.E.U16 R4, desc[UR8][R12.64+0x2e] ;  /* 0x00002e080c047980 */ /* 0x000f62000c101500 */
[----:B--2---:R-:W-:-:S05]  /*0e90*/  VIMNMX.U16x2 R5, PT, PT, R6, R8, PT ;  /* 0x0000000806057248 */ /* 0x004fca0003fe0200 */
[----:B------:R-:W-:Y:S01]  /*0ea0*/  IMAD.MOV R5, RZ, RZ, -R5 ;  /* 0x000000ffff057224 */ /* 0x000fe200078e0a05 */
[----:B------:R-:W-:-:S04]  /*0eb0*/  VIMNMX.U16x2 R6, PT, PT, R6, R8, !PT ;  /* 0x0000000806067248 */ /* 0x000fc80007fe0200 */
[----:B------:R-:W-:-:S05]  /*0ec0*/  PRMT R5, R5, 0x7710, RZ ;  /* 0x0000771005057816 */ /* 0x000fca00000000ff */
[----:B------:R-:W-:Y:S01]  /*0ed0*/  IMAD.IADD R6, R6, 0x1, R5 ;  /* 0x0000000106067824 */ /* 0x000fe200078e0205 */
[----:B---3--:R-:W-:-:S05]  /*0ee0*/  VIMNMX.U16x2 R5, PT, PT, R8, R10, PT ;  /* 0x0000000a08057248 */ /* 0x008fca0003fe0200 */
[----:B------:R-:W-:Y:S01]  /*0ef0*/  IMAD.MOV R5, RZ, RZ, -R5 ;  /* 0x000000ffff057224 */ /* 0x000fe200078e0a05 */
[----:B------:R-:W-:-:S04]  /*0f00*/  VIMNMX.U16x2 R8, PT, PT, R8, R10, !PT ;  /* 0x0000000a08087248 */ /* 0x000fc80007fe0200 */
[----:B------:R-:W-:-:S05]  /*0f10*/  PRMT R5, R5, 0x7710, RZ ;  /* 0x0000771005057816 */ /* 0x000fca00000000ff */
[----:B------:R-:W-:Y:S01]  /*0f20*/  IMAD.IADD R8, R8, 0x1, R5 ;  /* 0x0000000108087824 */ /* 0x000fe200078e0205 */
[----:B------:R-:W-:-:S04]  /*0f30*/  LOP3.LUT R6, R6, 0xffff, RZ, 0xc0, !PT ;  /* 0x0000ffff06067812 */ /* 0x000fc800078ec0ff */
[----:B------:R-:W-:Y:S02]  /*0f40*/  LOP3.LUT R8, R8, 0xffff, RZ, 0xc0, !PT ;  /* 0x0000ffff08087812 */ /* 0x000fe400078ec0ff */
[----:B----4-:R-:W-:Y:S02]  /*0f50*/  VIMNMX.U16x2 R5, PT, PT, R14, R16, PT ;  /* 0x000000100e057248 */ /* 0x010fe40003fe0200 */
[--C-:B------:R-:W-:Y:S02]  /*0f60*/  IADD3 R15, PT, PT, R8, R11, R6.reuse ;  /* 0x0000000b080f7210 */ /* 0x100fe40007ffe006 */
[----:B------:R-:W-:-:S05]  /*0f70*/  PRMT R6, R5, 0x7610, R6 ;  /* 0x0000761005067816 */ /* 0x000fca0000000006 */
[----:B------:R-:W-:Y:S01]  /*0f80*/  IMAD.MOV R6, RZ, RZ, -R6 ;  /* 0x000000ffff067224 */ /* 0x000fe200078e0a06 */
[----:B------:R-:W-:-:S04]  /*0f90*/  VIMNMX.U16x2 R5, PT, PT, R14, R16, !PT ;  /* 0x000000100e057248 */ /* 0x000fc80007fe0200 */
[----:B------:R-:W-:Y:S02]  /*0fa0*/  PRMT R8, R6, 0x7710, RZ ;  /* 0x0000771006087816 */ /* 0x000fe400000000ff */
[----:B-----5:R-:W-:-:S03]  /*0fb0*/  VIMNMX.U16x2 R6, PT, PT, R18, R20, PT ;  /* 0x0000001412067248 */ /* 0x020fc60003fe0200 */
[----:B------:R-:W-:Y:S01]  /*0fc0*/  IMAD.IADD R8, R5, 0x1, R8 ;  /* 0x0000000105087824 */ /* 0x000fe200078e0208 */
[----:B------:R-:W-:Y:S01]  /*0fd0*/  VIMNMX.U16x2 R5, PT, PT, R16, R18, PT ;  /* 0x0000001210057248 */ /* 0x000fe20003fe0200 */
[----:B------:R-:W-:-:S04]  /*0fe0*/  IMAD.MOV R6, RZ, RZ, -R6 ;  /* 0x000000ffff067224 */ /* 0x000fc800078e0a06 */
[----:B------:R-:W-:Y:S01]  /*0ff0*/  IMAD.MOV R5, RZ, RZ, -R5 ;  /* 0x000000ffff057224 */ /* 0x000fe200078e0a05 */
[----:B------:R-:W-:Y:S02]  /*1000*/  VIMNMX.U16x2 R16, PT, PT, R16, R18, !PT ;  /* 0x0000001210107248 */ /* 0x000fe40007fe0200 */
[----:B------:R-:W-:Y:S02]  /*1010*/  PRMT R11, R6, 0x7710, RZ ;  /* 0x00007710060b7816 */ /* 0x000fe400000000ff */
[----:B------:R-:W2:Y:S01]  /*1020*/  LD.E.U16 R6, desc[UR8][R12.64+0x30] ;  /* 0x000030080c067980 */ /* 0x000ea2000c101500 */
[----:B------:R-:W-:Y:S02]  /*1030*/  VIMNMX.U16x2 R18, PT, PT, R18, R20, !PT ;  /* 0x0000001412127248 */ /* 0x000fe40007fe0200 */
[----:B------:R-:W-:-:S03]  /*1040*/  PRMT R5, R5, 0x7710, RZ ;  /* 0x0000771005057816 */ /* 0x000fc600000000ff */
[----:B------:R-:W-:Y:S02]  /*1050*/  IMAD.IADD R18, R18, 0x1, R11 ;  /* 0x0000000112127824 */ /* 0x000fe400078e020b */
[----:B------:R-:W-:Y:S01]  /*1060*/  IMAD.IADD R16, R16, 0x1, R5 ;  /* 0x0000000110107824 */ /* 0x000fe200078e0205 */
[----:B------:R-:W-:Y:S02]  /*1070*/  LOP3.LUT R8, R8, 0xffff, RZ, 0xc0, !PT ;  /* 0x0000ffff08087812 */ /* 0x000fe400078ec0ff */
[----:B------:R-:W-:Y:S02]  /*1080*/  LOP3.LUT R18, R18, 0xffff, RZ, 0xc0, !PT ;  /* 0x0000ffff12127812 */ /* 0x000fe400078ec0ff */
[----:B------:R-:W-:Y:S02]  /*1090*/  LOP3.LUT R11, R16, 0xffff, RZ, 0xc0, !PT ;  /* 0x0000ffff100b7812 */ /* 0x000fe400078ec0ff */
[----:B------:R-:W3:Y:S02]  /*10a0*/  LD.E.U16 R16, desc[UR8][R12.64+0x32] ;  /* 0x000032080c107980 */ /* 0x000ee4000c101500 */
[----:B------:R-:W-:-:S02]  /*10b0*/  IADD3 R11, PT, PT, R18, R8, R11 ;  /* 0x00000008120b7210 */ /* 0x000fc40007ffe00b */
[----:B------:R-:W3:Y:S01]  /*10c0*/  LD.E.U16 R8, desc[UR8][R12.64+0x34] ;  /* 0x000034080c087980 */ /* 0x000ee2000c101500 */
[----:B------:R-:W-:-:S03]  /*10d0*/  VIMNMX.U16x2 R5, PT, PT, R20, R24, PT ;  /* 0x0000001814057248 */ /* 0x000fc60003fe0200 */
[----:B------:R-:W4:Y:S02]  /*10e0*/  LD.E.U16 R18, desc[UR8][R12.64+0x36] ;  /* 0x000036080c127980 */ /* 0x000f24000c101500 */
[----:B------:R-:W-:Y:S01]  /*10f0*/  IMAD.MOV R5, RZ, RZ, -R5 ;  /* 0x000000ffff057224 */ /* 0x000fe200078e0a05 */
[----:B------:R-:W-:-:S04]  /*1100*/  VIMNMX.U16x2 R20, PT, PT, R20, R24, !PT ;  /* 0x0000001814147248 */ /* 0x000fc80007fe0200 */
[----:B------:R-:W-:-:S05]  /*1110*/  PRMT R5, R5, 0x7710, RZ ;  /* 0x0000771005057816 */ /* 0x000fca00000000ff */
[----:B------:R-:W-:Y:S01]  /*1120*/  IMAD.IADD R20, R20, 0x1, R5 ;  /* 0x0000000114147824 */ /* 0x000fe200078e0205 */
[----:B------:R-:W-:-:S05]  /*1130*/  VIMNMX.U16x2 R5, PT, PT, R24, R22, PT ;  /* 0x0000001618057248 */ /* 0x000fca0003fe0200 */
[----:B------:R-:W-:Y:S01]  /*1140*/  IMAD.MOV R5, RZ, RZ, -R5 ;  /* 0x000000ffff057224 */ /* 0x000fe200078e0a05 */
[----:B------:R-:W-:-:S04]  /*1150*/  VIMNMX.U16x2 R24, PT, PT, R24, R22, !PT ;  /* 0x0000001618187248 */ /* 0x000fc80007fe0200 */
[----:B------:R-:W-:-:S05]  /*1160*/  PRMT R5, R5, 0x7710, RZ ;  /* 0x0000771005057816 */ /* 0x000fca00000000ff */
[----:B------:R-:W-:Y:S01]  /*1170*/  IMAD.IADD R24, R24, 0x1, R5 ;  /* 0x0000000118187824 */ /* 0x000fe200078e0205 */
[----:B------:R-:W-:-:S05]  /*1180*/  VIMNMX.U16x2 R5, PT, PT, R22, R2, PT ;  /* 0x0000000216057248 */ /* 0x000fca0003fe0200 */
[----:B------:R-:W-:Y:S01]  /*1190*/  IMAD.MOV R5, RZ, RZ, -R5 ;  /* 0x000000ffff057224 */ /* 0x000fe200078e0a05 */
[----:B------:R-:W-:Y:S02]  /*11a0*/  LOP3.LUT R20, R20, 0xffff, RZ, 0xc0, !PT ;  /* 0x0000ffff14147812 */ /* 0x000fe400078ec0ff */
[----:B------:R-:W-:Y:S02]  /*11b0*/  VIMNMX.U16x2 R22, PT, PT, R22, R2, !PT ;  /* 0x0000000216167248 */ /* 0x000fe40007fe0200 */
[----:B------:R-:W-:Y:S02]  /*11c0*/  PRMT R5, R5, 0x7710, RZ ;  /* 0x0000771005057816 */ /* 0x000fe400000000ff */
[----:B------:R-:W-:-:S03]  /*11d0*/  LOP3.LUT R24, R24, 0xffff, RZ, 0xc0, !PT ;  /* 0x0000ffff18187812 */ /* 0x000fc600078ec0ff */
[----:B------:R-:W-:Y:S01]  /*11e0*/  IMAD.IADD R22, R22, 0x1, R5 ;  /* 0x0000000116167824 */ /* 0x000fe200078e0205 */
[----:B------:R-:W-:Y:S02]  /*11f0*/  IADD3 R11, PT, PT, R24, R11, R20 ;  /* 0x0000000b180b7210 */ /* 0x000fe40007ffe014 */
[----:B------:R-:W5:Y:S01]  /*1200*/  LD.E.U16 R20, desc[UR8][R12.64+0x38] ;  /* 0x000038080c147980 */ /* 0x000f62000c101500 */
[----:B------:R-:W-:-:S05]  /*1210*/  VIMNMX.U16x2 R5, PT, PT, R2, R4, PT ;  /* 0x0000000402057248 */ /* 0x000fca0003fe0200 */
[----:B------:R-:W-:Y:S01]  /*1220*/  IMAD.MOV R5, RZ, RZ, -R5 ;  /* 0x000000ffff057224 */ /* 0x000fe200078e0a05 */
[----:B------:R-:W-:-:S04]  /*1230*/  VIMNMX.U16x2 R2, PT, PT, R2, R4, !PT ;  /* 0x0000000402027248 */ /* 0x000fc80007fe0200 */
[----:B------:R-:W-:-:S05]  /*1240*/  PRMT R5, R5, 0x7710, RZ ;  /* 0x0000771005057816 */ /* 0x000fca00000000ff */
[----:B------:R-:W-:Y:S02]  /*1250*/  IMAD.IADD R5, R2, 0x1, R5 ;  /* 0x0000000102057824 */ /* 0x000fe400078e0205 */
[----:B------:R-:W5:Y:S01]  /*1260*/  LD.E.U16 R2, desc[UR8][R12.64+0x3a] ;  /* 0x00003a080c027980 */ /* 0x000f62000c101500 */
[----:B------:R-:W-:Y:S02]  /*1270*/  LOP3.LUT R22, R22, 0xffff, RZ, 0xc0, !PT ;  /* 0x0000ffff16167812 */ /* 0x000fe400078ec0ff */
[----:B------:R-:W-:-:S04]  /*1280*/  LOP3.LUT R5, R5, 0xffff, RZ, 0xc0, !PT ;  /* 0x0000ffff05057812 */ /* 0x000fc800078ec0ff */
[----:B------:R-:W-:Y:S02]  /*1290*/  IADD3 R11, PT, PT, R5, R11, R22 ;  /* 0x0000000b050b7210 */ /* 0x000fe40007ffe016 */
[----:B--2---:R-:W-:-:S05]  /*12a0*/  VIMNMX.U16x2 R5, PT, PT, R4, R6, PT ;  /* 0x0000000604057248 */ /* 0x004fca0003fe0200 */
[----:B------:R-:W-:Y:S01]  /*12b0*/  IMAD.MOV R5, RZ, RZ, -R5 ;  /* 0x000000ffff057224 */ /* 0x000fe200078e0a05 */
[----:B------:R-:W-:-:S04]  /*12c0*/  VIMNMX.U16x2 R4, PT, PT, R4, R6, !PT ;  /* 0x0000000604047248 */ /* 0x000fc80007fe0200 */
[----:B------:R-:W-:-:S05]  /*12d0*/  PRMT R5, R5, 0x7710, RZ ;  /* 0x0000771005057816 */ /* 0x000fca00000000ff */
[----:B------:R-:W-:Y:S01]  /*12e0*/  IMAD.IADD R22, R4, 0x1, R5 ;  /* 0x0000000104167824 */ /* 0x000fe200078e0205 */
[----:B---3--:R-:W-:Y:S02]  /*12f0*/  VIMNMX.U16x2 R5, PT, PT, R16, R8, PT ;  /* 0x0000000810057248 */ /* 0x008fe40003fe0200 */
[----:B------:R-:W-:-:S03]  /*1300*/  VIMNMX.U16x2 R4, PT, PT, R6, R16, PT ;  /* 0x0000001006047248 */ /* 0x000fc60003fe0200 */
[----:B------:R-:W-:Y:S01]  /*1310*/  IMAD.MOV R5, RZ, RZ, -R5 ;  /* 0x000000ffff057224 */ /* 0x000fe200078e0a05 */
[----:B------:R-:W-:Y:S01]  /*1320*/  VIMNMX.U16x2 R6, PT, PT, R6, R16, !PT ;  /* 0x0000001006067248 */ /* 0x000fe20007fe0200 */
[----:B------:R-:W-:Y:S01]  /*1330*/  IMAD.MOV R4, RZ, RZ, -R4 ;  /* 0x000000ffff047224 */ /* 0x000fe200078e0a04 */
[----:B------:R-:W-:Y:S02]  /*1340*/  VIMNMX.U16x2 R16, PT, PT, R16, R8, !PT ;  /* 0x0000000810107248 */ /* 0x000fe40007fe0200 */
[----:B------:R-:W-:Y:S02]  /*1350*/  PRMT R5, R5, 0x7710, RZ ;  /* 0x0000771005057816 */ /* 0x000fe400000000ff */
[----:B------:R-:W-:Y:S02]  /*1360*/  PRMT R23, R4, 0x7710, RZ ;  /* 0x0000771004177816 */ /* 0x000fe400000000ff */
[----:B------:R-:W2:Y:S01]  /*1370*/  LD.E.U16 R4, desc[UR8][R12.64+0x3c] ;  /* 0x00003c080c047980 */ /* 0x000ea2000c101500 */
[----:B------:R-:W-:Y:S01]  /*1380*/  IMAD.IADD R16, R16, 0x1, R5 ;  /* 0x0000000110107824 */ /* 0x000fe200078e0205 */
[-C--:B----4-:R-:W-:Y:S01]  /*1390*/  VIMNMX.U16x2 R5, PT, PT, R8, R18.reuse, PT ;  /* 0x0000001208057248 */ /* 0x090fe20003fe0200 */
[----:B------:R-:W-:Y:S01]  /*13a0*/  IMAD.IADD R23, R6, 0x1, R23 ;  /* 0x0000000106177824 */ /* 0x000fe200078e0217 */
[----:B------:R-:W-:-:S03]  /*13b0*/  VIMNMX.U16x2 R8, PT, PT, R8, R18, !PT ;  /* 0x0000001208087248 */ /* 0x000fc60007fe0200 */
[--C-:B------:R-:W-:Y:S01]  /*13c0*/  IMAD.MOV R6, RZ, RZ, -R5.reuse ;  /* 0x000000ffff067224 */ /* 0x100fe200078e0a05 */
[----:B------:R-:W-:-:S04]  /*13d0*/  PRMT R5, R8, 0x7610, R5 ;  /* 0x0000761008057816 */ /* 0x000fc80000000005 */
[----:B------:R-:W-:-:S05]  /*13e0*/  PRMT R6, R6, 0x7710, RZ ;  /* 0x0000771006067816 */ /* 0x000fca00000000ff */
[----:B------:R-:W-:Y:S02]  /*13f0*/  IMAD.IADD R5, R5, 0x1, R6 ;  /* 0x0000000105057824 */ /* 0x000fe400078e0206 */
[----:B------:R-:W3:Y:S01]  /*1400*/  LD.E.U16 R6, desc[UR8][R12.64+0x3e] ;  /* 0x00003e080c067980 */ /* 0x000ee2000c101500 */
[----:B------:R-:W-:Y:S02]  /*1410*/  LOP3.LUT R22, R22, 0xffff, RZ, 0xc0, !PT ;  /* 0x0000ffff16167812 */ /* 0x000fe400078ec0ff */
[----:B------:R-:W-:Y:S02]  /*1420*/  LOP3.LUT R23, R23, 0xffff, RZ, 0xc0, !PT ;  /* 0x0000ffff17177812 */ /* 0x000fe400078ec0ff */
[----:B------:R-:W-:Y:S02]  /*1430*/  LOP3.LUT R16, R16, 0xffff, RZ, 0xc0, !PT ;  /* 0x0000ffff10107812 */ /* 0x000fe400078ec0ff */
[----:B------:R-:W-:Y:S02]  /*1440*/  IADD3 R11, PT, PT, R23, R11, R22 ;  /* 0x0000000b170b7210 */ /* 0x000fe40007ffe016 */
[----:B------:R-:W-:-:S04]  /*1450*/  LOP3.LUT R5, R5, 0xffff, RZ, 0xc0, !PT ;  /* 0x0000ffff05057812 */ /* 0x000fc800078ec0ff */
[----:B------:R-:W-:Y:S02]  /*1460*/  IADD3 R11, PT, PT, R5, R11, R16 ;  /* 0x0000000b050b7210 */ /* 0x000fe40007ffe010 */
[----:B------:R-:W4:Y:S01]  /*1470*/  LD.E.U16 R16, desc[UR8][R12.64+0x40] ;  /* 0x000040080c107980 */ /* 0x000f22000c101500 */
[CC--:B-----5:R-:W-:Y:S02]  /*1480*/  VIMNMX.U16x2 R8, PT, PT, R18.reuse, R20.reuse, PT ;  /* 0x0000001412087248 */ /* 0x0e0fe40003fe0200 */
[----:B------:R-:W-:Y:S02]  /*1490*/  VIMNMX.U16x2 R5, PT, PT, R18, R20, !PT ;  /* 0x0000001412057248 */ /* 0x000fe40007fe0200 */
[----:B------:R-:W4:Y:S01]  /*14a0*/  LD.E.U16 R18, desc[UR8][R12.64+0x42] ;  /* 0x000042080c127980 */ /* 0x000f22000c101500 */
[----:B------:R-:W-:-:S05]  /*14b0*/  IMAD.MOV R8, RZ, RZ, -R8 ;  /* 0x000000ffff087224 */ /* 0x000fca00078e0a08 */
[----:B------:R-:W-:Y:S02]  /*14c0*/  PRMT R22, R8, 0x7710, RZ ;  /* 0x0000771008167816 */ /* 0x000fe400000000ff */
[----:B------:R-:W5:Y:S03]  /*14d0*/  LD.E.U16 R8, desc[UR8][R12.64+0x44] ;  /* 0x000044080c087980 */ /* 0x000f66000c101500 */
[----:B------:R-:W-:Y:S01]  /*14e0*/  IMAD.IADD R22, R5, 0x1, R22 ;  /* 0x0000000105167824 */ /* 0x000fe200078e0216 */
        /* <DEDUP_REMOVED lines=21> */
[----:B------:R-:W-:-:S04]  /*1640*/  LOP3.LUT R4, R4, 0xffff, RZ, 0xc0, !PT ;  /* 0x0000ffff04047812 */ /* 0x000fc800078ec0ff */
[----:B------:R-:W-:Y:S02]  /*1650*/  IADD3 R11, PT, PT, R4, R11, R2 ;  /* 0x0000000b040b7210 */ /* 0x000fe40007ffe002 */
[----:B----4-:R-:W-:-:S05]  /*1660*/  VIMNMX.U16x2 R2, PT, PT, R16, R18, PT ;  /* 0x0000001210027248 */ /* 0x010fca0003fe0200 */
[----:B------:R-:W-:Y:S01]  /*1670*/  IMAD.MOV R5, RZ, RZ, -R2 ;  /* 0x000000ffff057224 */ /* 0x000fe200078e0a02 */
[----:B------:R-:W-:-:S04]  /*1680*/  VIMNMX.U16x2 R2, PT, PT, R16, R18, !PT ;  /* 0x0000001210027248 */ /* 0x000fc80007fe0200 */
[----:B------:R-:W-:Y:S02]  /*1690*/  PRMT R5, R5, 0x7710, RZ ;  /* 0x0000771005057816 */ /* 0x000fe400000000ff */
[----:B-----5:R-:W-:-:S03]  /*16a0*/  VIMNMX.U16x2 R4, PT, PT, R18, R8, PT ;  /* 0x0000000812047248 */ /* 0x020fc60003fe0200 */
[----:B------:R-:W-:Y:S02]  /*16b0*/  IMAD.IADD R5, R2, 0x1, R5 ;  /* 0x0000000102057824 */ /* 0x000fe400078e0205 */
[----:B------:R-:W2:Y:S01]  /*16c0*/  LD.E.U16 R2, desc[UR8][R12.64+0x4a] ;  /* 0x00004a080c027980 */ /* 0x000ea2000c101500 */
[----:B------:R-:W-:-:S05]  /*16d0*/  IMAD.MOV R4, RZ, RZ, -R4 ;  /* 0x000000ffff047224 */ /* 0x000fca00078e0a04 */
[----:B------:R-:W-:Y:S02]  /*16e0*/  PRMT R23, R4, 0x7710, RZ ;  /* 0x0000771004177816 */ /* 0x000fe400000000ff */
[----:B------:R-:W-:Y:S02]  /*16f0*/  VIMNMX.U16x2 R4, PT, PT, R8, R20, PT ;  /* 0x0000001408047248 */ /* 0x000fe40003fe0200 */
[----:B------:R-:W-:-:S03]  /*1700*/  VIMNMX.U16x2 R18, PT, PT, R18, R8, !PT ;  /* 0x0000000812127248 */ /* 0x000fc60007fe0200 */
[----:B------:R-:W-:Y:S02]  /*1710*/  IMAD.MOV R4, RZ, RZ, -R4 ;  /* 0x000000ffff047224 */ /* 0x000fe400078e0a04 */
[----:B------:R-:W-:-:S03]  /*1720*/  IMAD.IADD R18, R18, 0x1, R23 ;  /* 0x0000000112127824 */ /* 0x000fc600078e0217 */
[----:B------:R-:W-:Y:S02]  /*1730*/  PRMT R23, R4, 0x7710, RZ ;  /* 0x0000771004177816 */ /* 0x000fe400000000ff */
[----:B------:R-:W3:Y:S01]  /*1740*/  LD.E.U16 R4, desc[UR8][R12.64+0x4c] ;  /* 0x00004c080c047980 */ /* 0x000ee2000c101500 */
[----:B------:R-:W-:-:S05]  /*1750*/  VIMNMX.U16x2 R8, PT, PT, R8, R20, !PT ;  /* 0x0000001408087248 */ /* 0x000fca0007fe0200 */
[----:B------:R-:W-:Y:S01]  /*1760*/  IMAD.IADD R8, R8, 0x1, R23 ;  /* 0x0000000108087824 */ /* 0x000fe200078e0217 */
[----:B------:R-:W-:Y:S02]  /*1770*/  LOP3.LUT R5, R5, 0xffff, RZ, 0xc0, !PT ;  /* 0x0000ffff05057812 */ /* 0x000fe400078ec0ff */
[----:B------:R-:W-:Y:S02]  /*1780*/  LOP3.LUT R18, R18, 0xffff, RZ, 0xc0, !PT ;  /* 0x0000ffff12127812 */ /* 0x000fe400078ec0ff */
[----:B------:R-:W-:-:S04]  /*1790*/  LOP3.LUT R8, R8, 0xffff, RZ, 0xc0, !PT ;  /* 0x0000ffff08087812 */ /* 0x000fc800078ec0ff */
[----:B------:R-:W-:Y:S02]  /*17a0*/  IADD3 R23, PT, PT, R8, R5, R18 ;  /* 0x0000000508177210 */ /* 0x000fe40007ffe012 */
[----:B------:R-:W4:Y:S01]  /*17b0*/  LD.E.U16 R8, desc[UR8][R12.64+0x4e] ;  /* 0x00004e080c087980 */ /* 0x000f22000c101500 */
[----:B------:R-:W-:-:S03]  /*17c0*/  VIMNMX.U16x2 R5, PT, PT, R20, R22, PT ;  /* 0x0000001614057248 */ /* 0x000fc60003fe0200 */
[----:B------:R-:W5:Y:S02]  /*17d0*/  LD.E.U16 R18, desc[UR8][R12.64+0x50] ;  /* 0x000050080c127980 */ /* 0x000f64000c101500 */
[----:B------:R-:W-:Y:S01]  /*17e0*/  IMAD.MOV R5, RZ, RZ, -R5 ;  /* 0x000000ffff057224 */ /* 0x000fe200078e0a05 */
[----:B------:R-:W-:-:S04]  /*17f0*/  VIMNMX.U16x2 R20, PT, PT, R20, R22, !PT ;  /* 0x0000001614147248 */ /* 0x000fc80007fe0200 */
[----:B------:R-:W-:-:S05]  /*1800*/  PRMT R5, R5, 0x7710, RZ ;  /* 0x0000771005057816 */ /* 0x000fca00000000ff */
[----:B------:R-:W-:-:S05]  /*1810*/  IMAD.IADD R20, R20, 0x1, R5 ;  /* 0x0000000114147824 */ /* 0x000fca00078e0205 */
[----:B------:R-:W-:Y:S02]  /*1820*/  LOP3.LUT R20, R20, 0xffff, RZ, 0xc0, !PT ;  /* 0x0000ffff14147812 */ /* 0x000fe400078ec0ff */
[----:B--2---:R-:W-:-:S05]  /*1830*/  VIMNMX.U16x2 R5, PT, PT, R22, R2, PT ;  /* 0x0000000216057248 */ /* 0x004fca0003fe0200 */
[----:B------:R-:W-:Y:S01]  /*1840*/  IMAD.MOV R5, RZ, RZ, -R5 ;  /* 0x000000ffff057224 */ /* 0x000fe200078e0a05 */
[----:B------:R-:W-:-:S04]  /*1850*/  VIMNMX.U16x2 R22, PT, PT, R22, R2, !PT ;  /* 0x0000000216167248 */ /* 0x000fc80007fe0200 */
[----:B------:R-:W-:-:S05]  /*1860*/  PRMT R5, R5, 0x7710, RZ ;  /* 0x0000771005057816 */ /* 0x000fca00000000ff */
[----:B------:R-:W-:-:S05]  /*1870*/  IMAD.IADD R22, R22, 0x1, R5 ;  /* 0x0000000116167824 */ /* 0x000fca00078e0205 */
[----:B------:R-:W-:Y:S02]  /*1880*/  LOP3.LUT R22, R22, 0xffff, RZ, 0xc0, !PT ;  /* 0x0000ffff16167812 */ /* 0x000fe400078ec0ff */
[----:B---3--:R-:W-:Y:S02]  /*1890*/  VIMNMX.U16x2 R5, PT, PT, R2, R4, PT ;  /* 0x0000000402057248 */ /* 0x008fe40003fe0200 */
[--C-:B------:R-:W-:Y:S02]  /*18a0*/  IADD3 R22, PT, PT, R22, R23, R20.reuse ;  /* 0x0000001716167210 */ /* 0x100fe40007ffe014 */
[----:B------:R-:W-:-:S05]  /*18b0*/  PRMT R20, R5, 0x7610, R20 ;  /* 0x0000761005147816 */ /* 0x000fca0000000014 */
[----:B------:R-:W-:Y:S01]  /*18c0*/  IMAD.MOV R20, RZ, RZ, -R20 ;  /* 0x000000ffff147224 */ /* 0x000fe200078e0a14 */
[----:B------:R-:W-:Y:S02]  /*18d0*/  VIMNMX.U16x2 R5, PT, PT, R2, R4, !PT ;  /* 0x0000000402057248 */ /* 0x000fe40007fe0200 */
[----:B------:R-:W2:Y:S02]  /*18e0*/  LD.E.U16 R2, desc[UR8][R12.64+0x52] ;  /* 0x000052080c027980 */ /* 0x000ea4000c101500 */
[----:B------:R-:W-:-:S05]  /*18f0*/  PRMT R20, R20, 0x7710, RZ ;  /* 0x0000771014147816 */ /* 0x000fca00000000ff */
[----:B------:R-:W-:Y:S01]  /*1900*/  IMAD.IADD R20, R5, 0x1, R20 ;  /* 0x0000000105147824 */ /* 0x000fe200078e0214 */
[----:B----4-:R-:W-:-:S05]  /*1910*/  VIMNMX.U16x2 R5, PT, PT, R4, R8, PT ;  /* 0x0000000804057248 */ /* 0x010fca0003fe0200 */
[----:B------:R-:W-:Y:S01]  /*1920*/  IMAD.MOV R5, RZ, RZ, -R5 ;  /* 0x000000ffff057224 */ /* 0x000fe200078e0a05 */
[----:B------:R-:W-:-:S04]  /*1930*/  VIMNMX.U16x2 R4, PT, PT, R4, R8, !PT ;  /* 0x0000000804047248 */ /* 0x000fc80007fe0200 */
[----:B------:R-:W-:-:S05]  /*1940*/  PRMT R23, R5, 0x7710, RZ ;  /* 0x0000771005177816 */ /* 0x000fca00000000ff */
[----:B------:R-:W-:Y:S02]  /*1950*/  IMAD.IADD R23, R4, 0x1, R23 ;  /* 0x0000000104177824 */ /* 0x000fe400078e0217 */
[----:B------:R-:W3:Y:S01]  /*1960*/  LD.E.U16 R4, desc[UR8][R12.64+0x54] ;  /* 0x000054080c047980 */ /* 0x000ee2000c101500 */
[----:B------:R-:W-:-:S03]  /*1970*/  LOP3.LUT R5, R20, 0xffff, RZ, 0xc0, !PT ;  /* 0x0000ffff14057812 */ /* 0x000fc600078ec0ff */
[----:B------:R-:W4:Y:S01]  /*1980*/  LD.E.U16 R20, desc[UR8][R12.64+0x56] ;  /* 0x000056080c147980 */ /* 0x000f22000c101500 */
[----:B------:R-:W-:-:S04]  /*1990*/  LOP3.LUT R23, R23, 0xffff, RZ, 0xc0, !PT ;  /* 0x0000ffff17177812 */ /* 0x000fc800078ec0ff */
[----:B------:R-:W-:Y:S02]  /*19a0*/  IADD3 R22, PT, PT, R23, R22, R5 ;  /* 0x0000001617167210 */ /* 0x000fe40007ffe005 */
[----:B-----5:R-:W-:-:S05]  /*19b0*/  VIMNMX.U16x2 R5, PT, PT, R8, R18, PT ;  /* 0x0000001208057248 */ /* 0x020fca0003fe0200 */
[----:B------:R-:W-:-:S05]  /*19c0*/  IMAD.MOV R5, RZ, RZ, -R5 ;  /* 0x000000ffff057224 */ /* 0x000fca00078e0a05 */
[----:B------:R-:W-:Y:S02]  /*19d0*/  PRMT R23, R5, 0x7710, RZ ;  /* 0x0000771005177816 */ /* 0x000fe400000000ff */
[----:B------:R-:W-:-:S05]  /*19e0*/  VIMNMX.U16x2 R8, PT, PT, R8, R18, !PT ;  /* 0x0000001208087248 */ /* 0x000fca0007fe0200 */
[----:B------:R-:W-:Y:S02]  /*19f0*/  IMAD.IADD R23, R8, 0x1, R23 ;  /* 0x0000000108177824 */ /* 0x000fe400078e0217 */
[----:B------:R-:W5:Y:S03]  /*1a00*/  LD.E.U16 R8, desc[UR8][R12.64+0x58] ;  /* 0x000058080c087980 */ /* 0x000f66000c101500 */
        /* <DEDUP_REMOVED lines=8> */
[----:B------:R-:W-:Y:S02]  /*1a90*/  IADD3 R22, PT, PT, R18, R22, R23 ;  /* 0x0000001612167210 */ /* 0x000fe40007ffe017 */
[----:B------:R-:W-:Y:S02]  /*1aa0*/  PRMT R18, R5, 0x7610, R18 ;  /* 0x0000761005127816 */ /* 0x000fe40000000012 */
[----:B------:R-:W-:Y:S02]  /*1ab0*/  VIMNMX.U16x2 R5, PT, PT, R2, R4, !PT ;  /* 0x0000000402057248 */ /* 0x000fe40007fe0200 */
[----:B------:R-:W2:Y:S01]  /*1ac0*/  LD.E.U16 R2, desc[UR8][R12.64+0x5a] ;  /* 0x00005a080c027980 */ /* 0x000ea2000c101500 */
[----:B------:R-:W-:-:S05]  /*1ad0*/  IMAD.MOV R18, RZ, RZ, -R18 ;  /* 0x000000ffff127224 */ /* 0x000fca00078e0a12 */
        /* <DEDUP_REMOVED lines=13> */
[----:B------:R-:W-:Y:S01]  /*1bb0*/  IMAD.MOV R5, RZ, RZ, -R5 ;  /* 0x000000ffff057224 */ /* 0x000fe200078e0a05 */
[----:B------:R-:W-:-:S04]  /*1bc0*/  VIMNMX.U16x2 R20, PT, PT, R20, R8, !PT ;  /* 0x0000000814147248 */ /* 0x000fc80007fe0200 */
[----:B------:R-:W-:-:S05]  /*1bd0*/  PRMT R23, R5, 0x7710, RZ ;  /* 0x0000771005177816 */ /* 0x000fca00000000ff */
        /* <DEDUP_REMOVED lines=9> */
[----:B------:R-:W-:Y:S02]  /*1c70*/  VIMNMX.U16x2 R5, PT, PT, R6, R16, PT ;  /* 0x0000001006057248 */ /* 0x000fe40003fe0200 */
[----:B------:R-:W-:Y:S02]  /*1c80*/  IADD3 R22, PT, PT, R8, R22, R23 ;  /* 0x0000001608167210 */ /* 0x000fe40007ffe017 */
[----:B------:R-:W-:Y:S02]  /*1c90*/  VIMNMX.U16x2 R16, PT, PT, R6, R16, !PT ;  /* 0x0000001006107248 */ /* 0x000fe40007fe0200 */
[CC--:B---3--:R-:W-:Y:S02]  /*1ca0*/  VIMNMX.U16x2 R8, PT, PT, R2.reuse, R4.reuse, PT ;  /* 0x0000000402087248 */ /* 0x0c8fe40003fe0200 */
[----:B------:R-:W-:-:S02]  /*1cb0*/  VIMNMX.U16x2 R6, PT, PT, R2, R4, !PT ;  /* 0x0000000402067248 */ /* 0x000fc40007fe0200 */
[----:B------:R-:W2:Y:S01]  /*1cc0*/  LD.E.U16 R2, desc[UR8][R12.64+0x62] ;  /* 0x000062080c027980 */ /* 0x000ea2000c101500 */
[----:B------:R-:W-:-:S05]  /*1cd0*/  IMAD.MOV R8, RZ, RZ, -R8 ;  /* 0x000000ffff087224 */ /* 0x000fca00078e0a08 */
[----:B------:R-:W-:Y:S02]  /*1ce0*/  PRMT R23, R8, 0x7710, RZ ;  /* 0x0000771008177816 */ /* 0x000fe400000000ff */
[----:B----4-:R-:W-:-:S03]  /*1cf0*/  VIMNMX.U16x2 R8, PT, PT, R4, R18, !PT ;  /* 0x0000001204087248 */ /* 0x010fc60007fe0200 */
[----:B------:R-:W-:Y:S01]  /*1d00*/  IMAD.IADD R23, R6, 0x1, R23 ;  /* 0x0000000106177824 */ /* 0x000fe200078e0217 */
[----:B------:R-:W-:Y:S02]  /*1d10*/  VIMNMX.U16x2 R6, PT, PT, R4, R18, PT ;  /* 0x0000001204067248 */ /* 0x000fe40003fe0200 */
[----:B------:R-:W3:Y:S03]  /*1d20*/  LD.E.U16 R4, desc[UR8][R12.64+0x64] ;  /* 0x000064080c047980 */ /* 0x000ee6000c101500 */
[----:B------:R-:W-:-:S05]  /*1d30*/  IMAD.MOV R6, RZ, RZ, -R6 ;  /* 0x000000ffff067224 */ /* 0x000fca00078e0a06 */
[----:B------:R-:W-:Y:S02]  /*1d40*/  PRMT R25, R6, 0x7710, RZ ;  /* 0x0000771006197816 */ /* 0x000fe400000000ff */
[----:B------:R-:W4:Y:S03]  /*1d50*/  LD.E.U16 R6, desc[UR8][R12.64+0x66] ;  /* 0x000066080c067980 */ /* 0x000f26000c101500 */
[----:B------:R-:W-:Y:S01]  /*1d60*/  IMAD.IADD R8, R8, 0x1, R25 ;  /* 0x0000000108087824 */ /* 0x000fe200078e0219 */
[----:B------:R-:W-:-:S04]  /*1d70*/  LOP3.LUT R23, R23, 0xffff, RZ, 0xc0, !PT ;  /* 0x0000ffff17177812 */ /* 0x000fc800078ec0ff */
[----:B------:R-:W-:-:S04]  /*1d80*/  LOP3.LUT R8, R8, 0xffff, RZ, 0xc0, !PT ;  /* 0x0000ffff08087812 */ /* 0x000fc800078ec0ff */
[----:B------:R-:W-:Y:S02]  /*1d90*/  IADD3 R22, PT, PT, R8, R22, R23 ;  /* 0x0000001608167210 */ /* 0x000fe40007ffe017 */
[----:B------:R-:W4:Y:S01]  /*1da0*/  LD.E.U16 R8, desc[UR8][R12.64+0x68] ;  /* 0x000068080c087980 */ /* 0x000f22000c101500 */
[----:B------:R-:W-:-:S05]  /*1db0*/  IMAD.MOV R5, RZ, RZ, -R5 ;  /* 0x000000ffff057224 */ /* 0x000fca00078e0a05 */
[----:B------:R-:W-:-:S05]  /*1dc0*/  PRMT R23, R5, 0x7710, RZ ;  /* 0x0000771005177816 */ /* 0x000fca00000000ff */
[----:B------:R-:W-:Y:S02]  /*1dd0*/  IMAD.IADD R23, R16, 0x1, R23 ;  /* 0x0000000110177824 */ /* 0x000fe400078e0217 */
[----:B------:R-:W4:Y:S01]  /*1de0*/  LD.E.U16 R16, desc[UR8][R12.64+0x6a] ;  /* 0x00006a080c107980 */ /* 0x000f22000c101500 */
[----:B-----5:R-:W-:-:S05]  /*1df0*/  VIMNMX.U16x2 R5, PT, PT, R18, R20, PT ;  /* 0x0000001412057248 */ /* 0x020fca0003fe0200 */
[----:B------:R-:W-:Y:S01]  /*1e00*/  IMAD.MOV R5, RZ, RZ, -R5 ;  /* 0x000000ffff057224 */ /* 0x000fe200078e0a05 */
[----:B------:R-:W-:-:S04]  /*1e10*/  VIMNMX.U16x2 R18, PT, PT, R18, R20, !PT ;  /* 0x0000001412127248 */ /* 0x000fc80007fe0200 */
[----:B------:R-:W-:-:S05]  /*1e20*/  PRMT R5, R5, 0x7710, RZ ;  /* 0x0000771005057816 */ /* 0x000fca00000000ff */
[----:B------:R-:W-:-:S05]  /*1e30*/  IMAD.IADD R18, R18, 0x1, R5 ;  /* 0x0000000112127824 */ /* 0x000fca00078e0205 */
[----:B------:R-:W-:-:S05]  /*1e40*/  LOP3.LUT R5, R18, 0xffff, RZ, 0xc0, !PT ;  /* 0x0000ffff12057812 */ /* 0x000fca00078ec0ff */
[----:B------:R-:W-:Y:S01]  /*1e50*/  IMAD.IADD R5, R22, 0x1, R5 ;  /* 0x0000000116057824 */ /* 0x000fe200078e0205 */
[----:B------:R-:W-:-:S04]  /*1e60*/  LOP3.LUT R22, R23, 0xffff, RZ, 0xc0, !PT ;  /* 0x0000ffff17167812 */ /* 0x000fc800078ec0ff */
[----:B------:R-:W-:Y:S02]  /*1e70*/  IADD3 R22, PT, PT, R5, R11, R22 ;  /* 0x0000000b05167210 */ /* 0x000fe40007ffe016 */
[CC--:B--2---:R-:W-:Y:S02]  /*1e80*/  VIMNMX.U16x2 R5, PT, PT, R20.reuse, R2.reuse, PT ;  /* 0x0000000214057248 */ /* 0x0c4fe40003fe0200 */
[----:B------:R-:W-:-:S03]  /*1e90*/  VIMNMX.U16x2 R20, PT, PT, R20, R2, !PT ;  /* 0x0000000214147248 */ /* 0x000fc60007fe0200 */
[----:B------:R-:W-:Y:S01]  /*1ea0*/  IMAD.MOV R5, RZ, RZ, -R5 ;  /* 0x000000ffff057224 */ /* 0x000fe200078e0a05 */
[----:B------:R-:W-:-:S04]  /*1eb0*/  PRMT R11, R20, 0x7610, R11 ;  /* 0x00007610140b7816 */ /* 0x000fc8000000000b */
[----:B------:R-:W-:Y:S02]  /*1ec0*/  PRMT R18, R5, 0x7710, RZ ;  /* 0x0000771005127816 */ /* 0x000fe400000000ff */
[----:B---3--:R-:W-:-:S03]  /*1ed0*/  VIMNMX.U16x2 R5, PT, PT, R2, R4, PT ;  /* 0x0000000402057248 */ /* 0x008fc60003fe0200 */
[----:B------:R-:W-:Y:S02]  /*1ee0*/  IMAD.IADD R11, R11, 0x1, R18 ;  /* 0x000000010b0b7824 */ /* 0x000fe400078e0212 */
[----:B------:R-:W2:Y:S01]  /*1ef0*/  LD.E.U16 R18, desc[UR8][R12.64+0x6c] ;  /* 0x00006c080c127980 */ /* 0x000ea2000c101500 */
[----:B------:R-:W-:Y:S01]  /*1f00*/  IMAD.MOV R23, RZ, RZ, -R5 ;  /* 0x000000ffff177224 */ /* 0x000fe200078e0a05 */
[----:B------:R-:W-:Y:S02]  /*1f10*/  VIMNMX.U16x2 R2, PT, PT, R2, R4, !PT ;  /* 0x0000000402027248 */ /* 0x000fe40007fe0200 */
[----:B----4-:R-:W-:Y:S02]  /*1f20*/  VIMNMX.U16x2 R5, PT, PT, R4, R6, PT ;  /* 0x0000000604057248 */ /* 0x010fe40003fe0200 */
[----:B------:R-:W-:-:S03]  /*1f30*/  PRMT R23, R23, 0x7710, RZ ;  /* 0x0000771017177816 */ /* 0x000fc600000000ff */
[----:B------:R-:W-:Y:S02]  /*1f40*/  IMAD.MOV R5, RZ, RZ, -R5 ;  /* 0x000000ffff057224 */ /* 0x000fe400078e0a05 */
[----:B------:R-:W-:Y:S02]  /*1f50*/  IMAD.IADD R20, R2, 0x1, R23 ;  /* 0x0000000102147824 */ /* 0x000fe400078e0217 */
[----:B------:R-:W3:Y:S01]  /*1f60*/  LD.E.U16 R2, desc[UR8][R12.64+0x6e] ;  /* 0x00006e080c027980 */ /* 0x000ee2000c101500 */
[----:B------:R-:W-:Y:S02]  /*1f70*/  VIMNMX.U16x2 R4, PT, PT, R4, R6, !PT ;  /* 0x0000000604047248 */ /* 0x000fe40007fe0200 */
[----:B------:R-:W-:-:S05]  /*1f80*/  PRMT R5, R5, 0x7710, RZ ;  /* 0x0000771005057816 */ /* 0x000fca00000000ff */
[----:B------:R-:W-:Y:S01]  /*1f90*/  IMAD.IADD R4, R4, 0x1, R5 ;  /* 0x0000000104047824 */ /* 0x000fe200078e0205 */
[----:B------:R-:W-:Y:S02]  /*1fa0*/  LOP3.LUT R11, R11, 0xffff, RZ, 0xc0, !PT ;  /* 0x0000ffff0b0b7812 */ /* 0x000fe400078ec0ff */
[----:B------:R-:W-:Y:S02]  /*1fb0*/  LOP3.LUT R20, R20, 0xffff, RZ, 0xc0, !PT ;  /* 0x0000ffff14147812 */ /* 0x000fe400078ec0ff */
[----:B------:R-:W-:-:S04]  /*1fc0*/  LOP3.LUT R4, R4, 0xffff, RZ, 0xc0, !PT ;  /* 0x0000ffff04047812 */ /* 0x000fc800078ec0ff */
[----:B------:R-:W-:Y:S02]  /*1fd0*/  IADD3 R11, PT, PT, R4, R11, R20 ;  /* 0x0000000b040b7210 */ /* 0x000fe40007ffe014 */
[CC--:B------:R-:W-:Y:S02]  /*1fe0*/  VIMNMX.U16x2 R4, PT, PT, R6.reuse, R8.reuse, PT ;  /* 0x0000000806047248 */ /* 0x0c0fe40003fe0200 */
[----:B------:R-:W-:Y:S02]  /*1ff0*/  VIMNMX.U16x2 R5, PT, PT, R6, R8, !PT ;  /* 0x0000000806057248 */ /* 0x000fe40007fe0200 */
[----:B------:R-:W4:Y:S01]  /*2000*/  LD.E.U16 R6, desc[UR8][R12.64+0x70] ;  /* 0x000070080c067980 */ /* 0x000f22000c101500 */
[----:B------:R-:W-:-:S03]  /*2010*/  IMAD.MOV R20, RZ, RZ, -R4 ;  /* 0x000000ffff147224 */ /* 0x000fc600078e0a04 */
[----:B------:R-:W5:Y:S02]  /*2020*/  LD.E.U16 R4, desc[UR8][R12.64+0x72] ;  /* 0x000072080c047980 */ /* 0x000f64000c101500 */
[----:B------:R-:W-:-:S05]  /*2030*/  PRMT R20, R20, 0x7710, RZ ;  /* 0x0000771014147816 */ /* 0x000fca00000000ff */
        /* <DEDUP_REMOVED lines=24> */
[----:B------:R-:W-:Y:S02]  /*21c0*/  IADD3 R16, PT, PT, R18, R11, R16 ;  /* 0x0000000b12107210 */ /* 0x000fe40007ffe010 */
[----:B-----5:R-:W-:Y:S01]  /*21d0*/  VIMNMX.U16x2 R11, PT, PT, R6, R4, PT ;  /* 0x00000004060b7248 */ /* 0x020fe20003fe0200 */
[----:B------:R-:W-:-:S04]  /*21e0*/  IMAD.MOV R5, RZ, RZ, -R5 ;  /* 0x000000ffff057224 */ /* 0x000fc800078e0a05 */
[----:B------:R-:W-:Y:S01]  /*21f0*/  IMAD.MOV R11, RZ, RZ, -R11 ;  /* 0x000000ffff0b7224 */ /* 0x000fe200078e0a0b */
[----:B------:R-:W-:Y:S02]  /*2200*/  VIMNMX.U16x2 R2, PT, PT, R2, R6, !PT ;  /* 0x0000000602027248 */ /* 0x000fe40007fe0200 */
[----:B------:R-:W-:Y:S02]  /*2210*/  VIMNMX.U16x2 R6, PT, PT, R6, R4, !PT ;  /* 0x0000000406067248 */ /* 0x000fe40007fe0200 */
[----:B------:R-:W-:Y:S02]  /*2220*/  PRMT R5, R5, 0x7710, RZ ;  /* 0x0000771005057816 */ /* 0x000fe400000000ff */
[----:B------:R-:W-:-:S03]  /*2230*/  PRMT R11, R11, 0x7710, RZ ;  /* 0x000077100b0b7816 */ /* 0x000fc600000000ff */
[----:B------:R-:W-:Y:S02]  /*2240*/  IMAD.IADD R5, R2, 0x1, R5 ;  /* 0x0000000102057824 */ /* 0x000fe400078e0205 */
[----:B------:R-:W-:Y:S01]  /*2250*/  IMAD.IADD R6, R6, 0x1, R11 ;  /* 0x0000000106067824 */ /* 0x000fe200078e020b */
[----:B------:R-:W2:Y:S02]  /*2260*/  LD.E.U16 R2, desc[UR8][R12.64+0x1c] ;  /* 0x00001c080c027980 */ /* 0x000ea4000c101500 */
[----:B------:R-:W-:Y:S02]  /*2270*/  LOP3.LUT R5, R5, 0xffff, RZ, 0xc0, !PT ;  /* 0x0000ffff05057812 */ /* 0x000fe400078ec0ff */
[----:B------:R-:W-:-:S04]  /*2280*/  LOP3.LUT R6, R6, 0xffff, RZ, 0xc0, !PT ;  /* 0x0000ffff06067812 */ /* 0x000fc800078ec0ff */
[----:B------:R-:W-:Y:S02]  /*2290*/  IADD3 R11, PT, PT, R6, R16, R5 ;  /* 0x00000010060b7210 */ /* 0x000fe40007ffe005 */
[CC--:B------:R-:W-:Y:S01]  /*22a0*/  VIMNMX.U16x2 R5, PT, PT, R4.reuse, R8.reuse, PT ;  /* 0x0000000804057248 */ /* 0x0c0fe20003fe0200 */
[----:B------:R-:W3:Y:S01]  /*22b0*/  LD.E.U16 R6, desc[UR8][R12.64+0x1e] ;  /* 0x00001e080c067980 */ /* 0x000ee2000c101500 */
[----:B------:R-:W-:-:S03]  /*22c0*/  VIMNMX.U16x2 R4, PT, PT, R4, R8, !PT ;  /* 0x0000000804047248 */ /* 0x000fc60007fe0200 */
[--C-:B------:R-:W-:Y:S01]  /*22d0*/  IMAD.MOV R16, RZ, RZ, -R5.reuse ;  /* 0x000000ffff107224 */ /* 0x100fe200078e0a05 */
[----:B------:R-:W-:Y:S02]  /*22e0*/  PRMT R5, R4, 0x7610, R5 ;  /* 0x0000761004057816 */ /* 0x000fe40000000005 */
[----:B------:R-:W-:Y:S02]  /*22f0*/  VIMNMX.U16x2 R4, PT, PT, R8, R20, PT ;  /* 0x0000001408047248 */ /* 0x000fe40003fe0200 */
[----:B------:R-:W-:Y:S02]  /*2300*/  PRMT R16, R16, 0x7710, RZ ;  /* 0x0000771010107816 */ /* 0x000fe400000000ff */
[----:B------:R-:W-:Y:S02]  /*2310*/  PRMT R18, R4, 0x7610, R18 ;  /* 0x0000761004127816 */ /* 0x000fe40000000012 */
[----:B------:R-:W4:Y:S01]  /*2320*/  LD.E.U16 R4, desc[UR8][R12.64+0x7a] ;  /* 0x00007a080c047980 */ /* 0x000f22000c101500 */
[----:B------:R-:W-:-:S02]  /*2330*/  IMAD.IADD R5, R5, 0x1, R16 ;  /* 0x0000000105057824 */ /* 0x000fc400078e0210 */
[----:B------:R-:W-:Y:S01]  /*2340*/  IMAD.MOV R18, RZ, RZ, -R18 ;  /* 0x000000ffff127224 */ /* 0x000fe200078e0a12 */
[----:B------:R-:W5:Y:S01]  /*2350*/  LD.E.U16 R16, desc[UR8][R12.64+0x78] ;  /* 0x000078080c107980 */ /* 0x000f62000c101500 */
[----:B------:R-:W-:-:S03]  /*2360*/  VIMNMX.U16x2 R8, PT, PT, R8, R20, !PT ;  /* 0x0000001408087248 */ /* 0x000fc60007fe0200 */
[----:B------:R-:W-:Y:S02]  /*2370*/  PRMT R23, R18, 0x7710, RZ ;  /* 0x0000771012177816 */ /* 0x000fe400000000ff */
[----:B------:R-:W4:Y:S03]  /*2380*/  LD.E.U16 R18, desc[UR8][R12.64+0x7e] ;  /* 0x00007e080c127980 */ /* 0x000f26000c101500 */
[----:B------:R-:W-:Y:S02]  /*2390*/  IMAD.IADD R23, R8, 0x1, R23 ;  /* 0x0000000108177824 */ /* 0x000fe400078e0217 */
[----:B------:R0:W4:Y:S01]  /*23a0*/  LD.E.U16 R8, desc[UR8][R12.64+0x7c] ;  /* 0x00007c080c087980 */ /* 0x000122000c101500 */
[----:B------:R-:W-:Y:S02]  /*23b0*/  LOP3.LUT R24, R5, 0xffff, RZ, 0xc0, !PT ;  /* 0x0000ffff05187812 */ /* 0x000fe400078ec0ff */
[----:B------:R-:W-:-:S04]  /*23c0*/  LOP3.LUT R23, R23, 0xffff, RZ, 0xc0, !PT ;  /* 0x0000ffff17177812 */ /* 0x000fc800078ec0ff */
[----:B------:R-:W-:Y:S02]  /*23d0*/  IADD3 R23, PT, PT, R23, R11, R24 ;  /* 0x0000000b17177210 */ /* 0x000fe40007ffe018 */
[----:B--2---:R-:W-:-:S04]  /*23e0*/  VIMNMX.U16x2 R5, PT, PT, R10, R2, PT ;  /* 0x000000020a057248 */ /* 0x004fc80003fe0200 */
[----:B------:R-:W-:-:S05]  /*23f0*/  PRMT R11, R5, 0x7610, R11 ;  /* 0x00007610050b7816 */ /* 0x000fca000000000b */
[----:B------:R-:W-:Y:S01]  /*2400*/  IMAD.MOV R24, RZ, RZ, -R11 ;  /* 0x000000ffff187224 */ /* 0x000fe200078e0a0b */
[----:B---3--:R-:W-:Y:S02]  /*2410*/  VIMNMX.U16x2 R5, PT, PT, R2, R6, PT ;  /* 0x0000000602057248 */ /* 0x008fe40003fe0200 */
[----:B------:R-:W-:Y:S02]  /*2420*/  VIMNMX.U16x2 R10, PT, PT, R10, R2, !PT ;  /* 0x000000020a0a7248 */ /* 0x000fe40007fe0200 */
[----:B------:R-:W-:Y:S01]  /*2430*/  VIMNMX.U16x2 R2, PT, PT, R2, R6, !PT ;  /* 0x0000000602027248 */ /* 0x000fe20007fe0200 */
[----:B------:R-:W-:Y:S01]  /*2440*/  IMAD.MOV R5, RZ, RZ, -R5 ;  /* 0x000000ffff057224 */ /* 0x000fe200078e0a05 */
[-C--:B------:R-:W-:Y:S02]  /*2450*/  VIMNMX.U16x2 R11, PT, PT, R6, R14.reuse, PT ;  /* 0x0000000e060b7248 */ /* 0x080fe40003fe0200 */
[----:B0-----:R-:W-:Y:S02]  /*2460*/  PRMT R13, R24, 0x7710, RZ ;  /* 0x00007710180d7816 */ /* 0x001fe400000000ff */
[----:B------:R-:W-:-:S03]  /*2470*/  VIMNMX.U16x2 R6, PT, PT, R6, R14, !PT ;  /* 0x0000000e06067248 */ /* 0x000fc60007fe0200 */
[----:B------:R-:W-:Y:S01]  /*2480*/  IMAD.IADD R10, R10, 0x1, R13 ;  /* 0x000000010a0a7824 */ /* 0x000fe200078e020d */
[----:B------:R-:W-:Y:S01]  /*2490*/  PRMT R12, R6, 0x7610, R12 ;  /* 0x00007610060c7816 */ /* 0x000fe2000000000c */
[--C-:B------:R-:W-:Y:S01]  /*24a0*/  IMAD.MOV R13, RZ, RZ, -R11.reuse ;  /* 0x000000ffff0d7224 */ /* 0x100fe200078e0a0b */
[----:B------:R-:W-:Y:S02]  /*24b0*/  PRMT R6, R5, 0x7710, RZ ;  /* 0x0000771005067816 */ /* 0x000fe400000000ff */
[----:B------:R-:W-:Y:S02]  /*24c0*/  PRMT R11, R2, 0x7610, R11 ;  /* 0x00007610020b7816 */ /* 0x000fe4000000000b */
[----:B-----5:R-:W-:Y:S02]  /*24d0*/  VIMNMX.U16x2 R5, PT, PT, R20, R16, PT ;  /* 0x0000001014057248 */ /* 0x020fe40003fe0200 */
[----:B----4-:R-:W-:Y:S02]  /*24e0*/  VIMNMX.U16x2 R2, PT, PT, R16, R4, PT ;  /* 0x0000000410027248 */ /* 0x010fe40003fe0200 */
[----:B------:R-:W-:Y:S01]  /*24f0*/  PRMT R13, R13, 0x7710, RZ ;  /* 0x000077100d0d7816 */ /* 0x000fe200000000ff */
[----:B------:R-:W-:Y:S01]  /*2500*/  IMAD.MOV R5, RZ, RZ, -R5 ;  /* 0x000000ffff057224 */ /* 0x000fe200078e0a05 */
[----:B------:R-:W-:Y:S01]  /*2510*/  VIMNMX.U16x2 R20, PT, PT, R20, R16, !PT ;  /* 0x0000001014147248 */ /* 0x000fe20007fe0200 */
[----:B------:R-:W-:-:S02]  /*2520*/  IMAD.MOV R2, RZ, RZ, -R2 ;  /* 0x000000ffff027224 */ /* 0x000fc400078e0a02 */
[----:B------:R-:W-:Y:S01]  /*2530*/  IMAD.IADD R6, R11, 0x1, R6 ;  /* 0x000000010b067824 */ /* 0x000fe200078e0206 */
[----:B------:R-:W-:Y:S01]  /*2540*/  PRMT R14, R5, 0x7710, RZ ;  /* 0x00007710050e7816 */ /* 0x000fe200000000ff */
[--C-:B------:R-:W-:Y:S01]  /*2550*/  IMAD.IADD R11, R12, 0x1, R13.reuse ;  /* 0x000000010c0b7824 */ /* 0x100fe200078e020d */
[----:B------:R-:W-:Y:S02]  /*2560*/  PRMT R13, R20, 0x7610, R13 ;  /* 0x00007610140d7816 */ /* 0x000fe4000000000d */
[----:B------:R-:W-:Y:S02]  /*2570*/  PRMT R5, R2, 0x7710, RZ ;  /* 0x0000771002057816 */ /* 0x000fe400000000ff */
[----:B------:R-:W-:Y:S02]  /*2580*/  VIMNMX.U16x2 R16, PT, PT, R16, R4, !PT ;  /* 0x0000000410107248 */ /* 0x000fe40007fe0200 */
[----:B------:R-:W-:Y:S01]  /*2590*/  VIMNMX.U16x2 R2, PT, PT, R4, R8, PT ;  /* 0x0000000804027248 */ /* 0x000fe20003fe0200 */
[----:B------:R-:W-:Y:S01]  /*25a0*/  IMAD.IADD R13, R13, 0x1, R14 ;  /* 0x000000010d0d7824 */ /* 0x000fe200078e020e */
[----:B------:R-:W-:-:S02]  /*25b0*/  PRMT R12, R16, 0x7610, R12 ;  /* 0x00007610100c7816 */ /* 0x000fc4000000000c */
[----:B------:R-:W-:Y:S02]  /*25c0*/  PRMT R14, R2, 0x7610, R14 ;  /* 0x00007610020e7816 */ /* 0x000fe4000000000e */
[----:B------:R-:W-:Y:S01]  /*25d0*/  VIMNMX.U16x2 R2, PT, PT, R8, R18, PT ;  /* 0x0000001208027248 */ /* 0x000fe20003fe0200 */
[----:B------:R-:W-:Y:S01]  /*25e0*/  IMAD.IADD R12, R12, 0x1, R5 ;  /* 0x000000010c0c7824 */ /* 0x000fe200078e0205 */
[----:B------:R-:W-:Y:S01]  /*25f0*/  VIMNMX.U16x2 R4, PT, PT, R4, R8, !PT ;  /* 0x0000000804047248 */ /* 0x000fe20007fe0200 */
[--C-:B------:R-:W-:Y:S01]  /*2600*/  IMAD.MOV R25, RZ, RZ, -R14.reuse ;  /* 0x000000ffff197224 */ /* 0x100fe200078e0a0e */
[-C--:B------:R-:W-:Y:S02]  /*2610*/  VIMNMX.U16x2 R5, PT, PT, R18, R0.reuse, PT ;  /* 0x0000000012057248 */ /* 0x080fe40003fe0200 */
[----:B------:R-:W-:Y:S02]  /*2620*/  PRMT R14, R2, 0x7610, R14 ;  /* 0x00007610020e7816 */ /* 0x000fe4000000000e */
[----:B------:R-:W-:-:S02]  /*2630*/  VIMNMX.U16x2 R0, PT, PT, R18, R0, !PT ;  /* 0x0000000012007248 */ /* 0x000fc40007fe0200 */
[----:B------:R-:W-:Y:S02]  /*2640*/  PRMT R2, R4, 0x7610, R2 ;  /* 0x0000761004027816 */ /* 0x000fe40000000002 */
[----:B------:R-:W-:Y:S01]  /*2650*/  VIMNMX.U16x2 R18, PT, PT, R8, R18, !PT ;  /* 0x0000001208127248 */ /* 0x000fe20007fe0200 */
[----:B------:R-:W-:Y:S01]  /*2660*/  IMAD.MOV R8, RZ, RZ, -R14 ;  /* 0x000000ffff087224 */ /* 0x000fe200078e0a0e */
[----:B------:R-:W-:Y:S02]  /*2670*/  PRMT R4, R5, 0x7610, R4 ;  /* 0x0000761005047816 */ /* 0x000fe40000000004 */
[----:B------:R-:W-:Y:S02]  /*2680*/  PRMT R25, R25, 0x7710, RZ ;  /* 0x0000771019197816 */ /* 0x000fe400000000ff */
[----:B------:R-:W-:Y:S01]  /*2690*/  PRMT R5, R18, 0x7610, R5 ;  /* 0x0000761012057816 */ /* 0x000fe20000000005 */
[----:B------:R-:W-:Y:S01]  /*26a0*/  IMAD.MOV R14, RZ, RZ, -R4 ;  /* 0x000000ffff0e7224 */ /* 0x000fe200078e0a04 */
[----:B------:R-:W-:-:S02]  /*26b0*/  PRMT R8, R8, 0x7710, RZ ;  /* 0x0000771008087816 */ /* 0x000fc400000000ff */
[----:B------:R-:W-:Y:S01]  /*26c0*/  LOP3.LUT R4, R13, 0xffff, RZ, 0xc0, !PT ;  /* 0x0000ffff0d047812 */ /* 0x000fe200078ec0ff */
[----:B------:R-:W-:Y:S01]  /*26d0*/  IMAD.IADD R2, R2, 0x1, R25 ;  /* 0x0000000102027824 */ /* 0x000fe200078e0219 */
[----:B------:R-:W-:Y:S01]  /*26e0*/  PRMT R13, R14, 0x7710, RZ ;  /* 0x000077100e0d7816 */ /* 0x000fe200000000ff */
[----:B------:R-:W-:Y:S01]  /*26f0*/  IMAD.IADD R8, R5, 0x1, R8 ;  /* 0x0000000105087824 */ /* 0x000fe200078e0208 */
[----:B------:R-:W-:Y:S02]  /*2700*/  LOP3.LUT R12, R12, 0xffff, RZ, 0xc0, !PT ;  /* 0x0000ffff0c0c7812 */ /* 0x000fe400078ec0ff */
[----:B------:R-:W-:Y:S01]  /*2710*/  LOP3.LUT R5, R2, 0xffff, RZ, 0xc0, !PT ;  /* 0x0000ffff02057812 */ /* 0x000fe200078ec0ff */
[----:B------:R-:W-:Y:S01]  /*2720*/  IMAD.IADD R0, R0, 0x1, R13 ;  /* 0x0000000100007824 */ /* 0x000fe200078e020d */
[----:B------:R-:W-:Y:S02]  /*2730*/  IADD3 R4, PT, PT, R12, R23, R4 ;  /* 0x000000170c047210 */ /* 0x000fe40007ffe004 */
[----:B------:R-:W-:-:S02]  /*2740*/  LOP3.LUT R8, R8, 0xffff, RZ, 0xc0, !PT ;  /* 0x0000ffff08087812 */ /* 0x000fc400078ec0ff */
[----:B------:R-:W-:Y:S02]  /*2750*/  LOP3.LUT R10, R10, 0xffff, RZ, 0xc0, !PT ;  /* 0x0000ffff0a0a7812 */ /* 0x000fe400078ec0ff */
[----:B------:R-:W-:Y:S02]  /*2760*/  LOP3.LUT R6, R6, 0xffff, RZ, 0xc0, !PT ;  /* 0x0000ffff06067812 */ /* 0x000fe400078ec0ff */
[----:B------:R-:W-:Y:S02]  /*2770*/  IADD3 R5, PT, PT, R8, R4, R5 ;  /* 0x0000000408057210 */ /* 0x000fe40007ffe005 */
[----:B------:R-:W-:Y:S02]  /*2780*/  LOP3.LUT R0, R0, 0xffff, RZ, 0xc0, !PT ;  /* 0x0000ffff00007812 */ /* 0x000fe400078ec0ff */
[----:B------:R-:W-:Y:S02]  /*2790*/  IADD3 R6, PT, PT, R6, R15, R10 ;  /* 0x0000000f06067210 */ /* 0x000fe40007ffe00a */
[----:B------:R-:W-:-:S02]  /*27a0*/  LOP3.LUT R11, R11, 0xffff, RZ, 0xc0, !PT ;  /* 0x0000ffff0b0b7812 */ /* 0x000fc400078ec0ff */
[----:B------:R-:W-:-:S04]  /*27b0*/  IADD3 R0, PT, PT, R22, R5, R0 ;  /* 0x0000000516007210 */ /* 0x000fc80007ffe000 */
[----:B------:R-:W-:-:S05]  /*27c0*/  IADD3 R0, PT, PT, R0, R6, R11 ;  /* 0x0000000600007210 */ /* 0x000fca0007ffe00b */
[----:B------:R-:W-:-:S05]  /*27d0*/  IMAD.SHL.U32 R0, R0, 0x2, RZ ;  /* 0x0000000200007824 */ /* 0x000fca00078e00ff */
[----:B------:R-:W-:-:S05]  /*27e0*/  I2FP.F32.U32 R0, R0 ;  /* 0x0000000000007245 */ /* 0x000fca0000201000 */
[----:B------:R-:W-:-:S05]  /*27f0*/  FMUL R0, R0, 0.0078125 ;  /* 0x3c00000000007820 */ /* 0x000fca0000400000 */
[----:B------:R-:W-:-:S13]  /*2800*/  FSETP.NEU.AND P0, PT, R0, RZ, PT ;  /* 0x000000ff0000720b */ /* 0x000fda0003f0d000 */
[----:B------:R-:W-:Y:S05]  /*2810*/  @!P0 BRA `(.L_x_7) ;  /* 0x0000001400388947 */ /* 0x000fea0003800000 */
[----:B------:R-:W2:Y:S04]  /*2820*/  LDG.E.64 R24, desc[UR8][R32.64+0x1008] ;  /* 0x0010080820187981 */ /* 0x000ea8000c1e1b00 */
[----:B------:R-:W2:Y:S02]  /*2830*/  LDG.E.64 R4, desc[UR8][R32.64+0x1000] ;  /* 0x0010000820047981 */ /* 0x000ea4000c1e1b00 */
[----:B--2---:R-:W-:Y:S02]  /*2840*/  IMAD.WIDE R10, R5, 0x4, R24 ;  /* 0x00000004050a7825 */ /* 0x004fe400078e0218 */
[----:B------:R-:W2:Y:S04]  /*2850*/  LD.E R24, desc[UR8][R24.64+0x9f60] ;  /* 0x009f600818187980 */ /* 0x000ea8000c101900 */
[----:B------:R-:W3:Y:S01]  /*2860*/  LD.E R2, desc[UR8][R10.64] ;  /* 0x000000080a027980 */ /* 0x000ee2000c101900 */
[----:B------:R-:W-:-:S03]  /*2870*/  IMAD.IADD R13, R21, 0x1, R4 ;  /* 0x00000001150d7824 */ /* 0x000fc600078e0204 */
[----:B------:R-:W4:Y:S01]  /*2880*/  LD.E R29, desc[UR8][R10.64+0x9c40] ;  /* 0x009c40080a1d7980 */ /* 0x000f22000c101900 */
[----:B------:R-:W-:-:S03]  /*2890*/  IMAD.SHL.U32 R0, R13, 0x4, RZ ;  /* 0x000000040d007824 */ /* 0x000fc600078e00ff */
[----:B------:R-:W5:Y:S01]  /*28a0*/  LD.E R27, desc[UR8][R10.64+0x9920] ;  /* 0x009920080a1b7980 */ /* 0x000f62000c101900 */
[----:B------:R-:W-:-:S05]  /*28b0*/  VIADD R4, R0, 0x4 ;  /* 0x0000000400047836 */ /* 0x000fca0000000000 */
[----:B------:R-:W-:-:S04]  /*28c0*/  LOP3.LUT R15, R4, 0xffc, RZ, 0xc0, !PT ;  /* 0x00000ffc040f7812 */ /* 0x000fc800078ec0ff */
[----:B------:R-:W-:-:S05]  /*28d0*/  IADD3 R14, P2, PT, R32, R15, RZ ;  /* 0x0000000f200e7210 */ /* 0x000fca0007f5e0ff */
[----:B------:R-:W-:-:S06]  /*28e0*/  IMAD.X R15, RZ, RZ, R33, P2 ;  /* 0x000000ffff0f7224 */ /* 0x000fcc00010e0621 */
[----:B------:R-:W2:Y:S01]  /*28f0*/  LDG.E R15, desc[UR8][R14.64] ;  /* 0x000000080e0f7981 */ /* 0x000ea2000c1e1900 */
[----:B---3--:R-:W-:Y:S01]  /*2900*/  IMAD.IADD R2, R2, 0x1, R13 ;  /* 0x0000000102027824 */ /* 0x008fe200078e020d */
[----:B------:R-:W-:-:S03]  /*2910*/  LOP3.LUT R13, R0, 0xffc, RZ, 0xc0, !PT ;  /* 0x00000ffc000d7812 */ /* 0x000fc600078ec0ff */
[----:B------:R-:W-:Y:S01]  /*2920*/  IMAD.SHL.U32 R2, R2, 0x4, RZ ;  /* 0x0000000402027824 */ /* 0x000fe200078e00ff */
[----:B------:R-:W-:-:S04]  /*2930*/  IADD3 R12, P0, PT, R32, R13, RZ ;  /* 0x0000000d200c7210 */ /* 0x000fc80007f1e0ff */
[----:B------:R-:W-:Y:S01]  /*2940*/  LOP3.LUT R23, R2, 0xffc, RZ, 0xc0, !PT ;  /* 0x00000ffc02177812 */ /* 0x000fe200078ec0ff */
[----:B------:R-:W-:-:S03]  /*2950*/  IMAD.X R13, RZ, RZ, R33, P0 ;  /* 0x000000ffff0d7224 */ /* 0x000fc600000e0621 */
[----:B------:R-:W-:Y:S02]  /*2960*/  IADD3 R22, P0, PT, R32, R23, RZ ;  /* 0x0000001720167210 */ /* 0x000fe40007f1e0ff */
[----:B------:R-:W2:Y:S03]  /*2970*/  LDG.E R12, desc[UR8][R12.64] ;  /* 0x000000080c0c7981 */ /* 0x000ea6000c1e1900 */
[----:B------:R-:W-:-:S05]  /*2980*/  IMAD.X R23, RZ, RZ, R33, P0 ;  /* 0x000000ffff177224 */ /* 0x000fca00000e0621 */
[----:B------:R-:W4:Y:S01]  /*2990*/  LDG.E R22, desc[UR8][R22.64] ;  /* 0x0000000816167981 */ /* 0x000f22000c1e1900 */
[----:B------:R-:W-:Y:S01]  /*29a0*/  IMAD.WIDE R4, R5, 0x3c, R10 ;  /* 0x0000003c05047825 */ /* 0x000fe200078e020a */
[----:B--2---:R-:W-:-:S04]  /*29b0*/  LOP3.LUT R6, R15, R24, R12, 0x78, !PT ;  /* 0x000000180f067212 */ /* 0x004fc800078e780c */
[----:B-----5:R-:W-:Y:S02]  /*29c0*/  SHF.L.U32 R27, R6, R27, RZ ;  /* 0x0000001b061b7219 */ /* 0x020fe400000006ff */
[----:B----4-:R-:W-:-:S04]  /*29d0*/  SHF.R.U32.HI R29, RZ, R29, R22 ;  /* 0x0000001dff1d7219 */ /* 0x010fc80000011616 */
[----:B------:R-:W-:-:S05]  /*29e0*/  LOP3.LUT R6, R6, R29, R27, 0x96, !PT ;  /* 0x0000001d06067212 */ /* 0x000fca00078e961b */
[----:B------:R-:W-:-:S05]  /*29f0*/  IMAD.SHL.U32 R8, R6, 0x4, RZ ;  /* 0x0000000406087824 */ /* 0x000fca00078e00ff */
[----:B------:R-:W-:-:S04]  /*2a00*/  LOP3.LUT R15, R8, 0x3c, RZ, 0xc0, !PT ;  /* 0x0000003c080f7812 */ /* 0x000fc800078ec0ff */
[----:B------:R-:W-:-:S05]  /*2a10*/  IADD3 R14, P0, PT, R4, R15, RZ ;  /* 0x0000000f040e7210 */ /* 0x000fca0007f1e0ff */
[----:B------:R-:W-:-:S06]  /*2a20*/  IMAD.X R15, RZ, RZ, R5, P0 ;  /* 0x000000ffff0f7224 */ /* 0x000fcc00000e0605 */
[----:B------:R-:W2:Y:S01]  /*2a30*/  LD.E R15, desc[UR8][R14.64+0x320] ;  /* 0x000320080e0f7980 */ /* 0x000ea2000c101900 */
[----:B------:R-:W-:Y:S02]  /*2a40*/  VIADD R0, R0, 0x57c ;  /* 0x0000057c00007836 */ /* 0x000fe40000000000 */
[----:B------:R-:W-:-:S03]  /*2a50*/  VIADD R2, R2, 0xfffffffc ;  /* 0xfffffffc02027836 */ /* 0x000fc60000000000 */
[----:B------:R-:W-:Y:S02]  /*2a60*/  LOP3.LUT R11, R0, 0xffc, RZ, 0xc0, !PT ;  /* 0x00000ffc000b7812 */ /* 0x000fe400078ec0ff */
[----:B------:R-:W-:Y:S02]  /*2a70*/  LOP3.LUT R13, R2, 0xffc, RZ, 0xc0, !PT ;  /* 0x00000ffc020d7812 */ /* 0x000fe400078ec0ff */
[C---:B------:R-:W-:Y:S02]  /*2a80*/  IADD3 R10, P0, PT, R32.reuse, R11, RZ ;  /* 0x0000000b200a7210 */ /* 0x040fe40007f1e0ff */
[----:B------:R-:W-:-:S03]  /*2a90*/  IADD3 R12, P2, PT, R32, R13, RZ ;  /* 0x0000000d200c7210 */ /* 0x000fc60007f5e0ff */
[--C-:B------:R-:W-:Y:S02]  /*2aa0*/  IMAD.X R11, RZ, RZ, R33.reuse, P0 ;  /* 0x000000ffff0b7224 */ /* 0x100fe400000e0621 */
[----:B------:R-:W-:Y:S01]  /*2ab0*/  IMAD.X R13, RZ, RZ, R33, P2 ;  /* 0x000000ffff0d7224 */ /* 0x000fe200010e0621 */
[----:B--2---:R-:W-:-:S05]  /*2ac0*/  LOP3.LUT R0, R6, R15, RZ, 0x3c, !PT ;  /* 0x0000000f06007212 */ /* 0x004fca00078e3cff */
[----:B------:R0:W-:Y:S04]  /*2ad0*/  STG.E desc[UR8][R10.64], R0 ;  /* 0x000000000a007986 */ /* 0x0001e8000c101908 */
[----:B------:R-:W2:Y:S01]  /*2ae0*/  LDG.E R12, desc[UR8][R12.64] ;  /* 0x000000080c0c7981 */ /* 0x000ea2000c1e1900 */
[----:B------:R-:W-:Y:S05]  /*2af0*/  WARPSYNC.ALL ;  /* 0x0000000000007948 */ /* 0x000fea0003800000 */
[----:B------:R-:W-:-:S02]  /*2b00*/  ISETP.NE.AND P0, PT, R21, RZ, PT ;  /* 0x000000ff1500720c */ /* 0x000fc40003f05270 */
[----:B--2---:R-:W-:-:S04]  /*2b10*/  SHF.R.U32.HI R15, RZ, 0x10, R12 ;  /* 0x00000010ff0f7819 */ /* 0x004fc8000001160c */
[----:B------:R-:W-:-:S04]  /*2b20*/  LOP3.LUT R15, R15, R12, RZ, 0x3c, !PT ;  /* 0x0000000c0f0f7212 */ /* 0x000fc800078e3cff */
[----:B------:R-:W-:-:S04]  /*2b30*/  SHF.R.U32.HI R2, RZ, 0x8, R15 ;  /* 0x00000008ff027819 */ /* 0x000fc8000001160f */
[----:B------:R-:W-:-:S05]  /*2b40*/  LOP3.LUT R2, R2, R15, RZ, 0x3c, !PT ;  /* 0x0000000f02027212 */ /* 0x000fca00078e3cff */
[----:B------:R-:W-:-:S05]  /*2b50*/  IMAD.SHL.U32 R2, R2, 0x4, RZ ;  /* 0x0000000402027824 */ /* 0x000fca00078e00ff */
[----:B------:R-:W-:-:S04]  /*2b60*/  LOP3.LUT R15, R2, 0x3c, RZ, 0xc0, !PT ;  /* 0x0000003c020f7812 */ /* 0x000fc800078ec0ff */
[----:B------:R-:W-:-:S05]  /*2b70*/  IADD3 R14, P2, PT, R4, R15, RZ ;  /* 0x0000000f040e7210 */ /* 0x000fca0007f5e0ff */
[----:B------:R-:W-:-:S05]  /*2b80*/  IMAD.X R15, RZ, RZ, R5, P2 ;  /* 0x000000ffff0f7224 */ /* 0x000fca00010e0605 */
[----:B------:R1:W2:Y:S01]  /*2b90*/  LD.E R27, desc[UR8][R14.64+0x3520] ;  /* 0x003520080e1b7980 */ /* 0x0002a2000c101900 */
[----:B------:R-:W-:Y:S06]  /*2ba0*/  BAR.SYNC.DEFER_BLOCKING 0x0 ;  /* 0x0000000000007b1d */ /* 0x000fec0000010000 */
[----:B------:R-:W3:Y:S02]  /*2bb0*/  @!P0 LDG.E R2, desc[UR8][R32.64+0x1000] ;  /* 0x0010000820028981 */ /* 0x000ee4000c1e1900 */
[----:B---3--:R-:W-:-:S05]  /*2bc0*/  @!P0 VIADD R2, R2, UR5 ;  /* 0x0000000502028c36 */ /* 0x008fca0008000000 */
[----:B0-----:R-:W-:-:S05]  /*2bd0*/  @!P0 LOP3.LUT R11, R2, 0x3ff, RZ, 0xc0, !PT ;  /* 0x000003ff020b8812 */ /* 0x001fca00078ec0ff */
[----:B------:R0:W-:Y:S01]  /*2be0*/  @!P0 STG.E desc[UR8][R32.64+0x1000], R11 ;  /* 0x0010000b20008986 */ /* 0x0001e2000c101908 */
[----:B------:R-:W-:Y:S06]  /*2bf0*/  BAR.SYNC.DEFER_BLOCKING 0x0 ;  /* 0x0000000000007b1d */ /* 0x000fec0000010000 */
[----:B------:R-:W3:Y:S04]  /*2c00*/  LDG.E.64 R24, desc[UR8][R32.64+0x1008] ;  /* 0x0010080820187981 */ /* 0x000ee8000c1e1b00 */
[----:B------:R-:W3:Y:S02]  /*2c10*/  LDG.E.64 R4, desc[UR8][R32.64+0x1000] ;  /* 0x0010000820047981 */ /* 0x000ee4000c1e1b00 */
[----:B---3--:R-:W-:-:S02]  /*2c20*/  IMAD.WIDE R22, R5, 0x4, R24 ;  /* 0x0000000405167825 */ /* 0x008fc400078e0218 */
[----:B------:R-:W3:Y:S04]  /*2c30*/  LD.E R24, desc[UR8][R24.64+0x9f60] ;  /* 0x009f600818187980 */ /* 0x000ee8000c101900 */
[----:B------:R-:W4:Y:S01]  /*2c40*/  LD.E R2, desc[UR8][R22.64] ;  /* 0x0000000816027980 */ /* 0x000f22000c101900 */
[----:B------:R-:W-:-:S03]  /*2c50*/  IMAD.IADD R13, R21, 0x1, R4 ;  /* 0x00000001150d7824 */ /* 0x000fc600078e0204 */
[----:B------:R-:W5:Y:S01]  /*2c60*/  LD.E R31, desc[UR8][R22.64+0x9c40] ;  /* 0x009c4008161f7980 */ /* 0x000f62000c101900 */
[----:B------:R-:W-:-:S03]  /*2c70*/  IMAD.SHL.U32 R4, R13, 0x4, RZ ;  /* 0x000000040d047824 */ /* 0x000fc600078e00ff */
[----:B------:R-:W2:Y:S01]  /*2c80*/  LD.E R29, desc[UR8][R22.64+0x9920] ;  /* 0x00992008161d7980 */ /* 0x000ea2000c101900 */
[C---:B------:R-:W-:Y:S01]  /*2c90*/  VIADD R6, R4.reuse, 0x4 ;  /* 0x0000000404067836 */ /* 0x040fe20000000000 */
[----:B-1----:R-:W-:-:S04]  /*2ca0*/  LOP3.LUT R15, R4, 0xffc, RZ, 0xc0, !PT ;  /* 0x00000ffc040f7812 */ /* 0x002fc800078ec0ff */
[----:B0-----:R-:W-:Y:S02]  /*2cb0*/  LOP3.LUT R11, R6, 0xffc, RZ, 0xc0, !PT ;  /* 0x00000ffc060b7812 */ /* 0x001fe400078ec0ff */
[C---:B------:R-:W-:Y:S02]  /*2cc0*/  IADD3 R14, P3, PT, R32.reuse, R15, RZ ;  /* 0x0000000f200e7210 */ /* 0x040fe40007f7e0ff */
[----:B------:R-:W-:-:S03]  /*2cd0*/  IADD3 R10, P2, PT, R32, R11, RZ ;  /* 0x0000000b200a7210 */ /* 0x000fc60007f5e0ff */
[--C-:B------:R-:W-:Y:S02]  /*2ce0*/  IMAD.X R15, RZ, RZ, R33.reuse, P3 ;  /* 0x000000ffff0f7224 */ /* 0x100fe400018e0621 */
[----:B------:R-:W-:-:S03]  /*2cf0*/  IMAD.X R11, RZ, RZ, R33, P2 ;  /* 0x000000ffff0b7224 */ /* 0x000fc600010e0621 */
[----:B------:R-:W3:Y:S04]  /*2d00*/  LDG.E R14, desc[UR8][R14.64] ;  /* 0x000000080e0e7981 */ /* 0x000ee8000c1e1900 */
[----:B------:R-:W3:Y:S01]  /*2d10*/  LDG.E R11, desc[UR8][R10.64] ;  /* 0x000000080a0b7981 */ /* 0x000ee2000c1e1900 */
[----:B----4-:R-:W-:-:S04]  /*2d20*/  IMAD.IADD R2, R2, 0x1, R13 ;  /* 0x0000000102027824 */ /* 0x010fc800078e020d */
[----:B------:R-:W-:-:S05]  /*2d30*/  IMAD.SHL.U32 R2, R2, 0x4, RZ ;  /* 0x0000000402027824 */ /* 0x000fca00078e00ff */
[----:B------:R-:W-:-:S04]  /*2d40*/  LOP3.LUT R13, R2, 0xffc, RZ, 0xc0, !PT ;  /* 0x00000ffc020d7812 */ /* 0x000fc800078ec0ff */
[----:B------:R-:W-:-:S05]  /*2d50*/  IADD3 R12, P3, PT, R32, R13, RZ ;  /* 0x0000000d200c7210 */ /* 0x000fca0007f7e0ff */
[----:B------:R-:W-:-:S05]  /*2d60*/  IMAD.X R13, RZ, RZ, R33, P3 ;  /* 0x000000ffff0d7224 */ /* 0x000fca00018e0621 */
[----:B------:R-:W5:Y:S01]  /*2d70*/  LDG.E R12, desc[UR8][R12.64] ;  /* 0x000000080c0c7981 */ /* 0x000f62000c1e1900 */
[----:B---3--:R-:W-:-:S04]  /*2d80*/  LOP3.LUT R6, R11, R24, R14, 0x78, !PT ;  /* 0x000000180b067212 */ /* 0x008fc800078e780e */
[----:B--2---:R-:W-:Y:S01]  /*2d90*/  SHF.L.U32 R29, R6, R29, RZ ;  /* 0x0000001d061d7219 */ /* 0x004fe200000006ff */
[----:B------:R-:W-:Y:S01]  /*2da0*/  IMAD.WIDE R14, R5, 0x3c, R22 ;  /* 0x0000003c050e7825 */ /* 0x000fe200078e0216 */
[----:B-----5:R-:W-:-:S04]  /*2db0*/  SHF.R.U32.HI R31, RZ, R31, R12 ;  /* 0x0000001fff1f7219 */ /* 0x020fc8000001160c */
        /* <DEDUP_REMOVED lines=16> */
[----:B------:R-:W2:Y:S02]  /*2ec0*/  LDG.E R10, desc[UR8][R10.64] ;  /* 0x000000080a0a7981 */ /* 0x000ea4000c1e1900 */
        /* <DEDUP_REMOVED lines=10> */
[----:B0-----:R-:W3:Y:S02]  /*2f70*/  @!P0 LDG.E R4, desc[UR8][R32.64+0x1000] ;  /* 0x0010000820048981 */ /* 0x001ee4000c1e1900 */
[----:B---3--:R-:W-:-:S05]  /*2f80*/  @!P0 VIADD R4, R4, UR5 ;  /* 0x0000000504048c36 */ /* 0x008fca0008000000 */
[----:B------:R-:W-:-:S05]  /*2f90*/  @!P0 LOP3.LUT R25, R4, 0x3ff, RZ, 0xc0, !PT ;  /* 0x000003ff04198812 */ /* 0x000fca00078ec0ff */
[----:B------:R0:W-:Y:S01]  /*2fa0*/  @!P0 STG.E desc[UR8][R32.64+0x1000], R25 ;  /* 0x0010001920008986 */ /* 0x0001e2000c101908 */
[----:B------:R-:W-:Y:S06]  /*2fb0*/  BAR.SYNC.DEFER_BLOCKING 0x0 ;  /* 0x0000000000007b1d */ /* 0x000fec0000010000 */
[----:B------:R-:W3:Y:S04]  /*2fc0*/  LDG.E.64 R12, desc[UR8][R32.64+0x1008] ;  /* 0x00100808200c7981 */ /* 0x000ee8000c1e1b00 */
[----:B------:R-:W3:Y:S02]  /*2fd0*/  LDG.E.64 R10, desc[UR8][R32.64+0x1000] ;  /* 0x00100008200a7981 */ /* 0x000ee4000c1e1b00 */
[----:B---3--:R-:W-:-:S02]  /*2fe0*/  IMAD.WIDE R4, R11, 0x4, R12 ;  /* 0x000000040b047825 */ /* 0x008fc400078e020c */
[----:B------:R-:W3:Y:S04]  /*2ff0*/  LD.E R12, desc[UR8][R12.64+0x9f60] ;  /* 0x009f60080c0c7980 */ /* 0x000ee8000c101900 */
[----:B------:R-:W4:Y:S01]  /*3000*/  LD.E R6, desc[UR8][R4.64] ;  /* 0x0000000804067980 */ /* 0x000f22000c101900 */
[----:B-1----:R-:W-:-:S03]  /*3010*/  IMAD.IADD R15, R21, 0x1, R10 ;  /* 0x00000001150f7824 */ /* 0x002fc600078e020a */
[----:B------:R-:W5:Y:S01]  /*3020*/  LD.E R35, desc[UR8][R4.64+0x9c40] ;  /* 0x009c400804237980 */ /* 0x000f62000c101900 */
[----:B------:R-:W-:-:S03]  /*3030*/  IMAD.SHL.U32 R8, R15, 0x4, RZ ;  /* 0x000000040f087824 */ /* 0x000fc600078e00ff */
[----:B------:R-:W2:Y:S01]  /*3040*/  LD.E R31, desc[UR8][R4.64+0x9920] ;  /* 0x00992008041f7980 */ /* 0x000ea2000c101900 */
[C---:B------:R-:W-:Y:S01]  /*3050*/  VIADD R10, R8.reuse, 0x4 ;  /* 0x00000004080a7836 */ /* 0x040fe20000000000 */
[----:B------:R-:W-:-:S04]  /*3060*/  LOP3.LUT R23, R8, 0xffc, RZ, 0xc0, !PT ;  /* 0x00000ffc08177812 */ /* 0x000fc800078ec0ff */
[----:B------:R-:W-:-:S05]  /*3070*/  IADD3 R22, P2, PT, R32, R23, RZ ;  /* 0x0000001720167210 */ /* 0x000fca0007f5e0ff */
[----:B------:R-:W-:-:S05]  /*3080*/  IMAD.X R23, RZ, RZ, R33, P2 ;  /* 0x000000ffff177224 */ /* 0x000fca00010e0621 */
[----:B------:R-:W3:Y:S01]  /*3090*/  LDG.E R22, desc[UR8][R22.64] ;  /* 0x0000000816167981 */ /* 0x000ee2000c1e1900 */
[----:B----4-:R-:W-:Y:S01]  /*30a0*/  IMAD.IADD R6, R6, 0x1, R15 ;  /* 0x0000000106067824 */ /* 0x010fe200078e020f */
[----:B------:R-:W-:-:S03]  /*30b0*/  LOP3.LUT R15, R10, 0xffc, RZ, 0xc0, !PT ;  /* 0x00000ffc0a0f7812 */ /* 0x000fc600078ec0ff */
[----:B------:R-:W-:Y:S01]  /*30c0*/  IMAD.SHL.U32 R6, R6, 0x4, RZ ;  /* 0x0000000406067824 */ /* 0x000fe200078e00ff */
[----:B------:R-:W-:-:S04]  /*30d0*/  IADD3 R14, P2, PT, R32, R15, RZ ;  /* 0x0000000f200e7210 */ /* 0x000fc80007f5e0ff */
[----:B0-----:R-:W-:Y:S01]  /*30e0*/  LOP3.LUT R25, R6, 0xffc, RZ, 0xc0, !PT ;  /* 0x00000ffc06197812 */ /* 0x001fe200078ec0ff */
[----:B------:R-:W-:-:S03]  /*30f0*/  IMAD.X R15, RZ, RZ, R33, P2 ;  /* 0x000000ffff0f7224 */ /* 0x000fc600010e0621 */
[----:B------:R-:W-:-:S03]  /*3100*/  IADD3 R24, P2, PT, R32, R25, RZ ;  /* 0x0000001920187210 */ /* 0x000fc60007f5e0ff */
[----:B------:R-:W3:Y:S02]  /*3110*/  LDG.E R15, desc[UR8][R14.64] ;  /* 0x000000080e0f7981 */ /* 0x000ee4000c1e1900 */
[----:B------:R-:W-:-:S05]  /*3120*/  IMAD.X R25, RZ, RZ, R33, P2 ;  /* 0x000000ffff197224 */ /* 0x000fca00010e0621 */
[----:B------:R-:W5:Y:S01]  /*3130*/  LDG.E R24, desc[UR8][R24.64] ;  /* 0x0000000818187981 */ /* 0x000f62000c1e1900 */
[----:B---3--:R-:W-:-:S04]  /*3140*/  LOP3.LUT R16, R15, R12, R22, 0x78, !PT ;  /* 0x0000000c0f107212 */ /* 0x008fc800078e7816 */
[----:B--2---:R-:W-:Y:S02]  /*3150*/  SHF.L.U32 R31, R16, R31, RZ ;  /* 0x0000001f101f7219 */ /* 0x004fe400000006ff */
[----:B-----5:R-:W-:-:S04]  /*3160*/  SHF.R.U32.HI R35, RZ, R35, R24 ;  /* 0x00000023ff237219 */ /* 0x020fc80000011618 */
[----:B------:R-:W-:Y:S01]  /*3170*/  LOP3.LUT R16, R16, R35, R31, 0x96, !PT ;  /* 0x0000002310107212 */ /* 0x000fe200078e961f */
[----:B------:R-:W-:-:S04]  /*3180*/  IMAD.WIDE R14, R11, 0x3c, R4 ;  /* 0x0000003c0b0e7825 */ /* 0x000fc800078e0204 */
        /* <DEDUP_REMOVED lines=24> */
[----:B------:R-:W0:Y:S01]  /*3310*/  LD.E R10, desc[UR8][R10.64+0x3520] ;  /* 0x003520080a0a7980 */ /* 0x000e22000c101900 */
[----:B------:R-:W-:Y:S06]  /*3320*/  BAR.SYNC.DEFER_BLOCKING 0x0 ;  /* 0x0000000000007b1d */ /* 0x000fec0000010000 */
[----:B------:R-:W2:Y:S01]  /*3330*/  @!P0 LDG.E R4, desc[UR8][R32.64+0x1000] ;  /* 0x0010000820048981 */ /* 0x000ea2000c1e1900 */
[----:B------:R-:W-:Y:S01]  /*3340*/  IMAD.MOV.U32 R6, RZ, RZ, 0x2f800000 ;  /* 0x2f800000ff067424 */ /* 0x000fe200078e00ff */
[----:B------:R-:W-:Y:S02]  /*3350*/  LOP3.LUT R27, R27, R0, RZ, 0x3c, !PT ;  /* 0x000000001b1b7212 */ /* 0x000fe400078e3cff */
[----:B------:R-:W-:-:S02]  /*3360*/  LOP3.LUT R29, R29, R2, RZ, 0x3c, !PT ;  /* 0x000000021d1d7212 */ /* 0x000fc400078e3cff */
[----:B------:R-:W-:Y:S02]  /*3370*/  I2FP.F32.U32 R27, R27 ;  /* 0x0000001b001b7245 */ /* 0x000fe40000201000 */
[----:B------:R-:W-:-:S03]  /*3380*/  I2FP.F32.U32 R29, R29 ;  /* 0x0000001d001d7245 */ /* 0x000fc60000201000 */
[----:B------:R-:W-:Y:S01]  /*3390*/  FFMA R27, R27, R6, 1.1641532182693481445e-10 ;  /* 0x2f0000001b1b7423 */ /* 0x000fe20000000006 */
[----:B0-----:R-:W-:-:S04]  /*33a0*/  LOP3.LUT R23, R10, R23, RZ, 0x3c, !PT ;  /* 0x000000170a177212 */ /* 0x001fc800078e3cff */
[----:B------:R-:W-:-:S05]  /*33b0*/  I2FP.F32.U32 R23, R23 ;  /* 0x0000001700177245 */ /* 0x000fca0000201000 */
[----:B------:R-:W-:Y:S01]  /*33c0*/  FFMA R23, R23, R6, 1.1641532182693481445e-10 ;  /* 0x2f00000017177423 */ /* 0x000fe20000000006 */
[----:B--2---:R-:W-:-:S05]  /*33d0*/  @!P0 VIADD R4, R4, UR5 ;  /* 0x0000000504048c36 */ /* 0x004fca0008000000 */
[----:B------:R-:W-:-:S05]  /*33e0*/  @!P0 LOP3.LUT R13, R4, 0x3ff, RZ, 0xc0, !PT ;  /* 0x000003ff040d8812 */ /* 0x000fca00078ec0ff */
[----:B------:R-:W-:Y:S01]  /*33f0*/  @!P0 STG.E desc[UR8][R32.64+0x1000], R13 ;  /* 0x0010000d20008986 */ /* 0x000fe2000c101908 */
[----:B------:R-:W-:Y:S01]  /*3400*/  BAR.SYNC.DEFER_BLOCKING 0x0 ;  /* 0x0000000000007b1d */ /* 0x000fe20000010000 */
[----:B------:R-:W-:-:S06]  /*3410*/  FMUL R8, R23, 64 ;  /* 0x4280000017087820 */ /* 0x000fcc0000400000 */
[----:B------:R-:W0:Y:S01]  /*3420*/  F2I.TRUNC.NTZ R8, R8 ;  /* 0x0000000800087305 */ /* 0x000e22000020f100 */
[----:B------:R-:W-:-:S04]  /*3430*/  FFMA R6, R29, R6, 1.1641532182693481445e-10 ;  /* 0x2f0000001d067423 */ /* 0x000fc80000000006 */
[----:B------:R-:W-:Y:S01]  /*3440*/  FADD R6, R27, R6 ;  /* 0x000000061b067221 */ /* 0x000fe20000000000 */
[----:B------:R-:W1:Y:S02]  /*3450*/  LDS.64 R4, [R9+0x108] ;  /* 0x0001080009047984 */ /* 0x000e640000000a00 */
[----:B0-----:R-:W0:Y:S01]  /*3460*/  I2F.U16 R0, R8 ;  /* 0x0000000800007306 */ /* 0x001e220000101000 */
[----:B------:R-:W-:-:S04]  /*3470*/  FMUL R6, R6, 0.5 ;  /* 0x3f00000006067820 */ /* 0x000fc80000400000 */
[----:B------:R-:W-:-:S04]  /*3480*/  FFMA R11, R3, R6, R28 ;  /* 0x00000006030b7223 */ /* 0x000fc8000000001c */
[----:B0-----:R-:W-:-:S06]  /*3490*/  FFMA R0, R11, 64, R0 ;  /* 0x428000000b007823 */ /* 0x001fcc0000000000 */
[----:B------:R-:W0:Y:S01]  /*34a0*/  F2I.TRUNC.NTZ R0, R0 ;  /* 0x0000000000007305 */ /* 0x000e22000020f100 */
[----:B-1----:R-:W-:Y:S02]  /*34b0*/  SHF.L.U64.HI R4, R4, 0x1a, R5 ;  /* 0x0000001a04047819 */ /* 0x002fe40000010205 */
[----:B0-----:R-:W-:Y:S02]  /*34c0*/  PRMT R2, R8, 0x5410, R0 ;  /* 0x0000541008027816 */ /* 0x001fe40000000000 */
[----:B------:R-:W-:-:S03]  /*34d0*/  SHF.R.S32.HI R5, RZ, 0x1f, R4 ;  /* 0x0000001fff057819 */ /* 0x000fc60000011404 */
[----:B------:R0:W-:Y:S04]  /*34e0*/  STS [R9+0x100], R2 ;  /* 0x0001000209007388 */ /* 0x0001e80000000800 */
[----:B------:R0:W-:Y:S02]  /*34f0*/  STS.64 [R9+0x110], R4 ;  /* 0x0001100409007388 */ /* 0x0001e40000000a00 */
.L_x_6:
[----:B------:R-:W-:Y:S05]  /*3500*/  WARPSYNC.ALL ;  /* 0x0000000000007948 */ /* 0x000fea0003800000 */
[----:B------:R-:W1:Y:S01]  /*3510*/  S2R R0, SR_CgaCtaId ;  /* 0x0000000000007919 */ /* 0x000e620000008800 */
[----:B0-----:R-:W-:Y:S01]  /*3520*/  MOV R5, 0x400 ;  /* 0x0000040000057802 */ /* 0x001fe20000000f00 */
[----:B------:R-:W-:Y:S03]  /*3530*/  BAR.SYNC.DEFER_BLOCKING 0x0 ;  /* 0x0000000000007b1d */ /* 0x000fe60000010000 */
[----:B-1----:R-:W-:-:S05]  /*3540*/  LEA R9, R0, R5, 0x18 ;  /* 0x0000000500097211 */ /* 0x002fca00078ec0ff */
[----:B------:R-:W0:Y:S02]  /*3550*/  LDS.128 R12, [R9+0x120] ;  /* 0x00012000090c7984 */ /* 0x000e240000000c00 */
[----:B0-----:R-:W-:-:S06]  /*3560*/  IMAD.WIDE.U32 R12, R30, 0x2, R12 ;  /* 0x000000021e0c7825 */ /* 0x001fcc00078e000c */
[----:B------:R-:W2:Y:S01]  /*3570*/  LD.E.U16 R13, desc[UR8][R12.64] ;  /* 0x000000080c0d7980 */ /* 0x000ea2000c101500 */
[C---:B------:R-:W-:Y:S01]  /*3580*/  IMAD.WIDE.U32 R14, R30.reuse, 0x2, R14 ;  /* 0x000000021e0e7825 */ /* 0x040fe200078e000e */
[----:B------:R-:W-:Y:S04]  /*3590*/  BSSY.RECONVERGENT B0, `(.L_x_8) ;  /* 0x0000071000007945 */ /* 0x000fe80003800200 */
[----:B--2---:R-:W-:Y:S04]  /*35a0*/  ST.E.U16 desc[UR8][R14.64], R13 ;  /* 0x0000000d0e007985 */ /* 0x004fe8000c101508 */
[----:B------:R-:W0:Y:S04]  /*35b0*/  LDS.U16 R23, [R9+0x102] ;  /* 0x0001020009177984 */ /* 0x000e280000000400 */
[----:B------:R-:W1:Y:S01]  /*35c0*/  LDS.U16 R11, [R9+0x100] ;  /* 0x00010000090b7984 */ /* 0x000e620000000400 */
[----:B0-----:R-:W-:-:S04]  /*35d0*/  ISETP.GT.U32.AND P0, PT, R30, R23, PT ;  /* 0x000000171e00720c */ /* 0x001fc80003f04070 */
[----:B-1----:R-:W-:-:S13]  /*35e0*/  ISETP.LT.U32.OR P0, PT, R30, R11, P0 ;  /* 0x0000000b1e00720c */ /* 0x002fda0000701470 */
[----:B------:R-:W-:Y:S05]  /*35f0*/  @P0 BRA `(.L_x_9) ;  /* 0x0000000400a80947 */ /* 0x000fea0003800000 */
[----:B------:R-:W0:Y:S02]  /*3600*/  LDS.128 R12, [R9+0x120] ;  /* 0x00012000090c7984 */ /* 0x000e240000000c00 */
[----:B0-----:R-:W-:Y:S01]  /*3610*/  IADD3 R10, P0, PT, R12, R7, RZ ;  /* 0x000000070c0a7210 */ /* 0x001fe20007f1e0ff */
[----:B------:R-:W-:-:S04]  /*3620*/  IMAD.WIDE.U32 R22, R19, 0x2, R12 ;  /* 0x0000000213167825 */ /* 0x000fc800078e000c */
[----:B------:R-:W-:Y:S02]  /*3630*/  IMAD.X R11, RZ, RZ, R13, P0 ;  /* 0x000000ffff0b7224 */ /* 0x000fe400000e060d */
[----:B------:R-:W2:Y:S04]  /*3640*/  LD.E.U16 R22, desc[UR8][R22.64] ;  /* 0x0000000816167980 */ /* 0x000ea8000c101500 */
[----:B------:R-:W3:Y:S01]  /*3650*/  LD.E.U16 R11, desc[UR8][R10.64] ;  /* 0x000000080a0b7980 */ /* 0x000ee2000c101500 */
[----:B------:R-:W-:Y:S01]  /*3660*/  BSSY.RECONVERGENT B1, `(.L_x_10) ;  /* 0x0000054000017945 */ /* 0x000fe20003800200 */
[----:B------:R-:W0:Y:S01]  /*3670*/  S2R R2, SR_LANEID ;  /* 0x0000000000027919 */ /* 0x000e220000000000 */
[----:B--2---:R-:W-:Y:S02]  /*3680*/  PRMT R4, R22, 0x9910, RZ ;  /* 0x0000991016047816 */ /* 0x004fe400000000ff */
[----:B---3--:R-:W-:-:S04]  /*3690*/  PRMT R13, R11, 0x9910, RZ ;  /* 0x000099100b0d7816 */ /* 0x008fc800000000ff */
[----:B------:R-:W-:-:S13]  /*36a0*/  ISETP.NE.AND P0, PT, R13, R4, PT ;  /* 0x000000040d00720c */ /* 0x000fda0003f05270 */
[----:B------:R-:W-:-:S05]  /*36b0*/  @!P0 IMAD.WIDE.U32 R14, R30, 0x2, R14 ;  /* 0x000000021e0e8825 */ /* 0x000fca00078e000e */
[----:B------:R1:W-:Y:S01]  /*36c0*/  @!P0 ST.E.U16 desc[UR8][R14.64], R11 ;  /* 0x0000000b0e008985 */ /* 0x0003e2000c101508 */
[----:B0-----:R-:W-:Y:S05]  /*36d0*/  @!P0 BRA `(.L_x_11) ;  /* 0x0000000400308947 */ /* 0x001fea0003800000 */
[----:B------:R-:W2:Y:S04]  /*36e0*/  LDG.E.64 R26, desc[UR8][R32.64+0x1008] ;  /* 0x00100808201a7981 */ /* 0x000ea8000c1e1b00 */
[----:B-1----:R-:W2:Y:S02]  /*36f0*/  LDG.E.64 R10, desc[UR8][R32.64+0x1000] ;  /* 0x00100008200a7981 */ /* 0x002ea4000c1e1b00 */
[----:B--2---:R-:W-:Y:S02]  /*3700*/  IMAD.WIDE R24, R11, 0x4, R26 ;  /* 0x000000040b187825 */ /* 0x004fe400078e021a */
[----:B------:R-:W2:Y:S04]  /*3710*/  LD.E R26, desc[UR8][R26.64+0x9f60] ;  /* 0x009f60081a1a7980 */ /* 0x000ea8000c101900 */
[----:B------:R-:W3:Y:S01]  /*3720*/  LD.E R4, desc[UR8][R24.64] ;  /* 0x0000000818047980 */ /* 0x000ee2000c101900 */
[----:B------:R-:W-:-:S03]  /*3730*/  IMAD.IADD R13, R17, 0x1, R10 ;  /* 0x00000001110d7824 */ /* 0x000fc600078e020a */
[----:B------:R-:W4:Y:S01]  /*3740*/  LD.E R31, desc[UR8][R24.64+0x9c40] ;  /* 0x009c4008181f7980 */ /* 0x000f22000c101900 */
[----:B------:R-:W-:-:S03]  /*3750*/  IMAD.SHL.U32 R6, R13, 0x4, RZ ;  /* 0x000000040d067824 */ /* 0x000fc600078e00ff */
[----:B------:R-:W5:Y:S01]  /*3760*/  LD.E R29, desc[UR8][R24.64+0x9920] ;  /* 0x00992008181d7980 */ /* 0x000f62000c101900 */
[C---:B------:R-:W-:Y:S01]  /*3770*/  VIADD R8, R6.reuse, 0x4 ;  /* 0x0000000406087836 */ /* 0x040fe20000000000 */
[----:B------:R-:W-:-:S04]  /*3780*/  LOP3.LUT R23, R6, 0xffc, RZ, 0xc0, !PT ;  /* 0x00000ffc06177812 */ /* 0x000fc800078ec0ff */
[----:B------:R-:W-:-:S05]  /*3790*/  IADD3 R22, P0, PT, R32, R23, RZ ;  /* 0x0000001720167210 */ /* 0x000fca0007f1e0ff */
[----:B------:R-:W-:-:S05]  /*37a0*/  IMAD.X R23, RZ, RZ, R33, P0 ;  /* 0x000000ffff177224 */ /* 0x000fca00000e0621 */
[----:B------:R-:W2:Y:S01]  /*37b0*/  LDG.E R22, desc[UR8][R22.64] ;  /* 0x0000000816167981 */ /* 0x000ea2000c1e1900 */
[----:B---3--:R-:W-:Y:S01]  /*37c0*/  IMAD.IADD R4, R4, 0x1, R13 ;  /* 0x0000000104047824 */ /* 0x008fe200078e020d */
[----:B------:R-:W-:-:S03]  /*37d0*/  LOP3.LUT R13, R8, 0xffc, RZ, 0xc0, !PT ;  /* 0x00000ffc080d7812 */ /* 0x000fc600078ec0ff */
[----:B------:R-:W-:Y:S01]  /*37e0*/  IMAD.SHL.U32 R4, R4, 0x4, RZ ;  /* 0x0000000404047824 */ /* 0x000fe200078e00ff */
[----:B------:R-:W-:-:S04]  /*37f0*/  IADD3 R12, P2, PT, R32, R13, RZ ;  /* 0x0000000d200c7210 */ /* 0x000fc80007f5e0ff */
[----:B------:R-:W-:Y:S01]  /*3800*/  LOP3.LUT R15, R4, 0xffc, RZ, 0xc0, !PT ;  /* 0x00000ffc040f7812 */ /* 0x000fe200078ec0ff */
[----:B------:R-:W-:-:S03]  /*3810*/  IMAD.X R13, RZ, RZ, R33, P2 ;  /* 0x000000ffff0d7224 */ /* 0x000fc600010e0621 */
[----:B------:R-:W-:-:S03]  /*3820*/  IADD3 R14, P0, PT, R32, R15, RZ ;  /* 0x0000000f200e7210 */ /* 0x000fc60007f1e0ff */
[----:B------:R-:W2:Y:S02]  /*3830*/  LDG.E R13, desc[UR8][R12.64] ;  /* 0x000000080c0d7981 */ /* 0x000ea4000c1e1900 */
[----:B------:R-:W-:-:S05]  /*3840*/  IMAD.X R15, RZ, RZ, R33, P0 ;  /* 0x000000ffff0f7224 */ /* 0x000fca00000e0621 */
[----:B------:R-:W4:Y:S01]  /*3850*/  LDG.E R14, desc[UR8][R14.64] ;  /* 0x000000080e0e7981 */ /* 0x000f22000c1e1900 */
[----:B--2---:R-:W-:-:S04]  /*3860*/  LOP3.LUT R8, R13, R26, R22, 0x78, !PT ;  /* 0x0000001a0d087212 */ /* 0x004fc800078e7816 */
[----:B-----5:R-:W-:Y:S02]  /*3870*/  SHF.L.U32 R29, R8, R29, RZ ;  /* 0x0000001d081d7219 */ /* 0x020fe400000006ff */
[----:B----4-:R-:W-:-:S04]  /*3880*/  SHF.R.U32.HI R31, RZ, R31, R14 ;  /* 0x0000001fff1f7219 */ /* 0x010fc8000001160e */
        /* <DEDUP_REMOVED lines=25> */
[----:B------:R-:W-:Y:S02]  /*3a20*/  LOP3.LUT R11, R4, 0x3c, RZ, 0xc0, !PT ;  /* 0x0000003c040b7812 */ /* 0x000fe400078ec0ff */
[----:B------:R-:W1:Y:S02]  /*3a30*/  LDS R4, [R9+0x118] ;  /* 0x0001180009047984 */ /* 0x000e640000000800 */
[----:B------:R-:W-:-:S05]  /*3a40*/  IADD3 R10, P2, PT, R22, R11, RZ ;  /* 0x0000000b160a7210 */ /* 0x000fca0007f5e0ff */
[----:B------:R-:W-:-:S05]  /*3a50*/  IMAD.X R11, RZ, RZ, R23, P2 ;  /* 0x000000ffff0b7224 */ /* 0x000fca00010e0617 */
[----:B------:R-:W0:Y:S01]  /*3a60*/  LD.E R10, desc[UR8][R10.64+0x3520] ;  /* 0x003520080a0a7980 */ /* 0x000e22000c101900 */
[----:B------:R-:W-:Y:S06]  /*3a70*/  BAR.SYNC.DEFER_BLOCKING 0x0 ;  /* 0x0000000000007b1d */ /* 0x000fec0000010000 */
[----:B------:R-:W2:Y:S01]  /*3a80*/  @!P0 LDG.E R6, desc[UR8][R32.64+0x1000] ;  /* 0x0010000820068981 */ /* 0x000ea2000c1e1900 */
[----:B0-----:R-:W-:-:S04]  /*3a90*/  LOP3.LUT R25, R10, R25, RZ, 0x3c, !PT ;  /* 0x000000190a197212 */ /* 0x001fc800078e3cff */
[----:B------:R-:W-:Y:S01]  /*3aa0*/  I2FP.F32.U32 R25, R25 ;  /* 0x0000001900197245 */ /* 0x000fe20000201000 */
[----:B--2---:R-:W-:-:S05]  /*3ab0*/  @!P0 VIADD R6, R6, UR5 ;  /* 0x0000000506068c36 */ /* 0x004fca0008000000 */
[----:B------:R-:W-:Y:S01]  /*3ac0*/  @!P0 LOP3.LUT R13, R6, 0x3ff, RZ, 0xc0, !PT ;  /* 0x000003ff060d8812 */ /* 0x000fe200078ec0ff */
[----:B------:R-:W-:-:S04]  /*3ad0*/  IMAD.MOV.U32 R6, RZ, RZ, 0x2f800000 ;  /* 0x2f800000ff067424 */ /* 0x000fc800078e00ff */
[----:B------:R-:W-:Y:S01]  /*3ae0*/  FFMA R25, R25, R6, 1.1641532182693481445e-10 ;  /* 0x2f00000019197423 */ /* 0x000fe20000000006 */
[----:B------:R0:W-:Y:S01]  /*3af0*/  @!P0 STG.E desc[UR8][R32.64+0x1000], R13 ;  /* 0x0010000d20008986 */ /* 0x0001e2000c101908 */
[----:B------:R-:W-:Y:S03]  /*3b00*/  BAR.SYNC.DEFER_BLOCKING 0x0 ;  /* 0x0000000000007b1d */ /* 0x000fe60000010000 */
[----:B-1----:R-:W-:-:S13]  /*3b10*/  FSETP.GT.AND P0, PT, R4, R25, PT ;  /* 0x000000190400720b */ /* 0x002fda0003f04000 */
[----:B0-----:R-:W-:Y:S05]  /*3b20*/  @!P0 BRA `(.L_x_11) ;  /* 0x00000000001c8947 */ /* 0x001fea0003800000 */
[----:B------:R-:W0:Y:S02]  /*3b30*/  LDS.128 R12, [R9+0x120] ;  /* 0x00012000090c7984 */ /* 0x000e240000000c00 */
[----:B0-----:R-:W-:-:S06]  /*3b40*/  IMAD.WIDE.U32 R12, R30, 0x2, R12 ;  /* 0x000000021e0c7825 */ /* 0x001fcc00078e000c */
[----:B------:R-:W2:Y:S01]  /*3b50*/  LD.E.U16 R12, desc[UR8][R12.64] ;  /* 0x000000080c0c7980 */ /* 0x000ea2000c101500 */
[----:B------:R-:W-:Y:S01]  /*3b60*/  IMAD.WIDE.U32 R14, R30, 0x2, R14 ;  /* 0x000000021e0e7825 */ /* 0x000fe200078e000e */
[----:B--2---:R-:W-:-:S04]  /*3b70*/  ISETP.NE.AND P0, PT, R12, RZ, PT ;  /* 0x000000ff0c00720c */ /* 0x004fc80003f05270 */
[----:B------:R-:W-:-:S05]  /*3b80*/  SEL R11, RZ, 0x1, P0 ;  /* 0x00000001ff0b7807 */ /* 0x000fca0000000000 */
[----:B------:R0:W-:Y:S04]  /*3b90*/  ST.E.U16 desc[UR8][R14.64], R11 ;  /* 0x0000000b0e007985 */ /* 0x0001e8000c101508 */
.L_x_11:
[----:B------:R-:W-:Y:S05]  /*3ba0*/  BSYNC.RECONVERGENT B1 ;  /* 0x0000000000017941 */ /* 0x000fea0003800200 */
.L_x_10:
[----:B------:R-:W-:Y:S01]  /*3bb0*/  VOTEU.ANY UR4, UPT, PT ;  /* 0x0000000000047886 */ /* 0x000fe200038e0100 */
[----:B------:R-:W-:Y:S01]  /*3bc0*/  VIADD R5, R5, 0x108 ;  /* 0x0000010805057836 */ /* 0x000fe20000000000 */
[----:B------:R-:W-:Y:S02]  /*3bd0*/  UFLO.U32 UR6, UR4 ;  /* 0x00000004000672bd */ /* 0x000fe400080e0000 */
[----:B------:R-:W2:Y:S02]  /*3be0*/  POPC R4, UR4 ;  /* 0x0000000400047d09 */ /* 0x000ea40008000000 */
[----:B01----:R-:W-:Y:S02]  /*3bf0*/  LEA R11, R0, R5, 0x18 ;  /* 0x00000005000b7211 */ /* 0x003fe400078ec0ff */
[----:B------:R-:W-:-:S13]  /*3c00*/  ISETP.EQ.U32.AND P0, PT, R2, UR6, PT ;  /* 0x0000000602007c0c */ /* 0x000fda000bf02070 */
[----:B--2---:R-:W-:Y:S05]  /*3c10*/  @!P0 BRA `(.L_x_9) ;  /* 0x0000000000208947 */ /* 0x004fea0003800000 */
[----:B------:R-:W-:Y:S01]  /*3c20*/  IMAD.WIDE.U32 R4, R4, 0x1, RZ ;  /* 0x0000000104047825 */ /* 0x000fe200078e00ff */
[----:B------:R-:W-:-:S03]  /*3c30*/  UMOV UR4, URZ ;  /* 0x000000ff00047c82 */ /* 0x000fc60008000000 */
[----:B------:R-:W-:-:S07]  /*3c40*/  VIADD R23, R5, UR4 ;  /* 0x0000000405177c36 */ /* 0x000fce0008000000 */
.L_x_12:
[----:B------:R-:W0:Y:S02]  /*3c50*/  LDS.64 R12, [R11] ;  /* 0x000000000b0c7984 */ /* 0x000e240000000a00 */
[----:B0-----:R-:W-:-:S05]  /*3c60*/  IADD3 R14, P0, PT, R12, R4, RZ ;  /* 0x000000040c0e7210 */ /* 0x001fca0007f1e0ff */
[----:B------:R-:W-:-:S07]  /*3c70*/  IMAD.X R15, R13, 0x1, R23, P0 ;  /* 0x000000010d0f7824 */ /* 0x000fce00000e0617 */
[----:B------:R-:W0:Y:S02]  /*3c80*/  ATOMS.CAST.SPIN.64 P0, [R11], R12, R14 ;  /* 0x0000000c0b00758d */ /* 0x000e24000180040e */
[----:B0-----:R-:W-:Y:S05]  /*3c90*/  @!P0 BRA `(.L_x_12) ;  /* 0xfffffffc00ec8947 */ /* 0x001fea000383ffff */
.L_x_9:
[----:B------:R-:W-:Y:S05]  /*3ca0*/  BSYNC.RECONVERGENT B0 ;  /* 0x0000000000007941 */ /* 0x000fea0003800200 */
.L_x_8:
[----:B------:R-:W0:Y:S02]  /*3cb0*/  LDS.64 R4, [R9+0x110] ;  /* 0x0001100009047984 */ /* 0x000e240000000a00 */
[----:B0-----:R-:W-:-:S04]  /*3cc0*/  ISETP.GE.U32.AND P0, PT, R4, 0x2710, PT ;  /* 0x000027100400780c */ /* 0x001fc80003f06070 */
[----:B------:R-:W-:-:S13]  /*3cd0*/  ISETP.GE.U32.AND.EX P0, PT, R5, RZ, PT, P0 ;  /* 0x000000ff0500720c */ /* 0x000fda0003f06100 */
[----:B------:R-:W-:Y:S05]  /*3ce0*/  @!P0 BRA `(.L_x_13) ;  /* 0xffffffc800bc8947 */ /* 0x000fea000383ffff */
[----:B------:R-:W-:Y:S05]  /*3cf0*/  BRA `(.L_x_3) ;  /* 0x00000000000c7947 */ /* 0x000fea0003800000 */
.L_x_7:
[----:B------:R-:W-:Y:S02]  /*3d00*/  IMAD.MOV.U32 R2, RZ, RZ, 0x2710 ;  /* 0x00002710ff027424 */ /* 0x000fe400078e00ff */
[----:B------:R-:W-:-:S05]  /*3d10*/  IMAD.MOV.U32 R3, RZ, RZ, 0x0 ;  /* 0x00000000ff037424 */ /* 0x000fca00078e00ff */
[----:B------:R0:W-:Y:S02]  /*3d20*/  STS.64 [R9+0x110], R2 ;  /* 0x0001100209007388 */ /* 0x0001e40000000a00 */
.L_x_3:
[----:B------:R-:W-:-:S13]  /*3d30*/  ISETP.NE.AND P0, PT, R30, RZ, PT ;  /* 0x000000ff1e00720c */ /* 0x000fda0003f05270 */
[----:B------:R-:W-:Y:S05]  /*3d40*/  @P0 EXIT ;  /* 0x000000000000094d */ /* 0x000fea0003800000 */
[----:B------:R-:W1:Y:S04]  /*3d50*/  LDS.64 R42, [R9+0x120] ;  /* 0x00012000092a7984 */ /* 0x000e680000000a00 */
[----:B-1----:R-:W2:Y:S04]  /*3d60*/  LD.E.U16 R28, desc[UR8][R42.64] ;  /* 0x000000082a1c7980 */ /* 0x002ea8000c101500 */
        /* <DEDUP_REMOVED lines=19> */
[----:B0-----:R-:W-:Y:S02]  /*3ea0*/  PRMT R3, R0, 0x7610, R3 ;  /* 0x0000761000037816 */ /* 0x001fe40000000003 */
[----:B---3--:R-:W-:-:S03]  /*3eb0*/  VIMNMX.U16x2 R2, PT, PT, R18, R6, PT ;  /* 0x0000000612027248 */ /* 0x008fc60003fe0200 */
[----:B------:R-:W-:Y:S01]  /*3ec0*/  IMAD.MOV R3, RZ, RZ, -R3 ;  /* 0x000000ffff037224 */ /* 0x000fe200078e0a03 */
[----:B------:R-:W-:Y:S01]  /*3ed0*/  VIMNMX.U16x2 R0, PT, PT, R28, R18, !PT ;  /* 0x000000121c007248 */ /* 0x000fe20007fe0200 */
[----:B------:R-:W-:-:S03]  /*3ee0*/  IMAD.MOV R5, RZ, RZ, -R2 ;  /* 0x000000ffff057224 */ /* 0x000fc600078e0a02 */
[----:B------:R-:W-:Y:S02]  /*3ef0*/  PRMT R3, R3, 0x7710, RZ ;  /* 0x0000771003037816 */ /* 0x000fe400000000ff */
[----:B------:R-:W-:-:S03]  /*3f00*/  PRMT R5, R5, 0x7710, RZ ;  /* 0x0000771005057816 */ /* 0x000fc600000000ff */
[----:B------:R-:W-:Y:S01]  /*3f10*/  IMAD.IADD R3, R0, 0x1, R3 ;  /* 0x0000000100037824 */ /* 0x000fe200078e0203 */
[----:B------:R-:W-:Y:S02]  /*3f20*/  VIMNMX.U16x2 R0, PT, PT, R18, R6, !PT ;  /* 0x0000000612007248 */ /* 0x000fe40007fe0200 */
[-C--:B----4-:R-:W-:Y:S01]  /*3f30*/  VIMNMX.U16x2 R2, PT, PT, R6, R40.reuse, PT ;  /* 0x0000002806027248 */ /* 0x090fe20003fe0200 */
[----:B------:R-:W2:Y:S02]  /*3f40*/  LD.E.U16 R18, desc[UR8][R42.64+0x2e] ;  /* 0x00002e082a127980 */ /* 0x000ea4000c101500 */
[----:B------:R-:W-:Y:S01]  /*3f50*/  IMAD.IADD R5, R0, 0x1, R5 ;  /* 0x0000000100057824 */ /* 0x000fe200078e0205 */
[----:B------:R-:W-:Y:S01]  /*3f60*/  VIMNMX.U16x2 R0, PT, PT, R6, R40, !PT ;  /* 0x0000002806007248 */ /* 0x000fe20007fe0200 */
[----:B------:R-:W-:Y:S01]  /*3f70*/  IMAD.MOV R7, RZ, RZ, -R2 ;  /* 0x000000ffff077224 */ /* 0x000fe200078e0a02 */
[----:B------:R-:W3:Y:S04]  /*3f80*/  LD.E.U16 R6, desc[UR8][R42.64+0x2a] ;  /* 0x00002a082a067980 */ /* 0x000ee8000c101500 */
[----:B------:R-:W4:Y:S01]  /*3f90*/  LD.E.U16 R2, desc[UR8][R42.64+0x2c] ;  /* 0x00002c082a027980 */ /* 0x000f22000c101500 */
[----:B------:R-:W-:-:S05]  /*3fa0*/  PRMT R7, R7, 0x7710, RZ ;  /* 0x0000771007077816 */ /* 0x000fca00000000ff */
[----:B------:R-:W-:Y:S01]  /*3fb0*/  IMAD.IADD R7, R0, 0x1, R7 ;  /* 0x0000000100077824 */ /* 0x000fe200078e0207 */
[----:B------:R-:W-:Y:S02]  /*3fc0*/  LOP3.LUT R3, R3, 0xffff, RZ, 0xc0, !PT ;  /* 0x0000ffff03037812 */ /* 0x000fe400078ec0ff */
[----:B------:R-:W-:Y:S02]  /*3fd0*/  LOP3.LUT R0, R5, 0xffff, RZ, 0xc0, !PT ;  /* 0x0000ffff05007812 */ /* 0x000fe400078ec0ff */
[----:B------:R-:W-:-:S04]  /*3fe0*/  LOP3.LUT R7, R7, 0xffff, RZ, 0xc0, !PT ;  /* 0x0000ffff07077812 */ /* 0x000fc800078ec0ff */
[----:B------:R-:W-:Y:S02]  /*3ff0*/  IADD3 R13, PT, PT, R7, R3, R0 ;  /* 0x00000003070d7210 */ /* 0x000fe40007ffe000 */
[----:B-----5:R-:W-:Y:S02]  /*4000*/  VIMNMX.U16x2 R3, PT, PT, R12, R10, PT ;  /* 0x0000000a0c037248 */ /* 0x020fe40003fe0200 */
[----:B------:R-:W-:-:S03]  /*4010*/  VIMNMX.U16x2 R0, PT, PT, R40, R12, PT ;  /* 0x0000000c28007248 */ /* 0x000fc60003fe0200 */
[----:B------:R-:W-:Y:S02]  /*4020*/  IMAD.MOV R3, RZ, RZ, -R3 ;  /* 0x000000ffff037224 */ /* 0x000fe400078e0a03 */
[----:B------:R-:W-:Y:S01]  /*4030*/  IMAD.MOV R0, RZ, RZ, -R0 ;  /* 0x000000ffff007224 */ /* 0x000fe200078e0a00 */
[----:B------:R-:W-:Y:S02]  /*4040*/  VIMNMX.U16x2 R5, PT, PT, R40, R12, !PT ;  /* 0x0000000c28057248 */ /* 0x000fe40007fe0200 */
[----:B------:R-:W-:Y:S01]  /*4050*/  VIMNMX.U16x2 R7, PT, PT, R12, R10, !PT ;  /* 0x0000000a0c077248 */ /* 0x000fe20007fe0200 */
[----:B------:R-:W5:Y:S01]  /*4060*/  LD.E.U16 R40, desc[UR8][R42.64+0x36] ;  /* 0x000036082a287980 */ /* 0x000f62000c101500 */
[----:B------:R-:W-:Y:S02]  /*4070*/  PRMT R12, R3, 0x7710, RZ ;  /* 0x00007710030c7816 */ /* 0x000fe400000000ff */
[----:B------:R-:W-:Y:S02]  /*4080*/  PRMT R0, R0, 0x7710, RZ ;  /* 0x0000771000007816 */ /* 0x000fe400000000ff */
[----:B------:R-:W-:-:S03]  /*4090*/  VIMNMX.U16x2 R3, PT, PT, R10, R38, PT ;  /* 0x000000260a037248 */ /* 0x000fc60003fe0200 */
[----:B------:R-:W-:Y:S01]  /*40a0*/  IMAD.IADD R5, R5, 0x1, R0 ;  /* 0x0000000105057824 */ /* 0x000fe200078e0200 */
[----:B------:R-:W-:Y:S01]  /*40b0*/  VIMNMX.U16x2 R0, PT, PT, R10, R38, !PT ;  /* 0x000000260a007248 */ /* 0x000fe20007fe0200 */
[----:B------:R-:W-:Y:S02]  /*40c0*/  IMAD.MOV R3, RZ, RZ, -R3 ;  /* 0x000000ffff037224 */ /* 0x000fe400078e0a03 */
[----:B------:R-:W-:Y:S01]  /*40d0*/  IMAD.IADD R7, R7, 0x1, R12 ;  /* 0x0000000107077824 */ /* 0x000fe200078e020c */
[----:B------:R-:W-:Y:S01]  /*40e0*/  PRMT R11, R0, 0x7610, R11 ;  /* 0x00007610000b7816 */ /* 0x000fe2000000000b */
[----:B------:R-:W5:Y:S01]  /*40f0*/  LD.E.U16 R12, desc[UR8][R42.64+0x30] ;  /* 0x000030082a0c7980 */ /* 0x000f62000c101500 */
[----:B------:R-:W-:Y:S02]  /*4100*/  PRMT R10, R3, 0x7710, RZ ;  /* 0x00007710030a7816 */ /* 0x000fe400000000ff */
[----:B------:R-:W-:-:S03]  /*4110*/  LOP3.LUT R0, R5, 0xffff, RZ, 0xc0, !PT ;  /* 0x0000ffff05007812 */ /* 0x000fc600078ec0ff */
[----:B------:R-:W-:Y:S02]  /*4120*/  IMAD.IADD R11, R11, 0x1, R10 ;  /* 0x000000010b0b7824 */ /* 0x000fe400078e020a */
[----:B------:R-:W5:Y:S01]  /*4130*/  LD.E.U16 R10, desc[UR8][R42.64+0x32] ;  /* 0x000032082a0a7980 */ /* 0x000f62000c101500 */
[----:B------:R-:W-:Y:S02]  /*4140*/  LOP3.LUT R7, R7, 0xffff, RZ, 0xc0, !PT ;  /* 0x0000ffff07077812 */ /* 0x000fe400078ec0ff */
[----:B------:R-:W-:Y:S02]  /*4150*/  VIMNMX.U16x2 R3, PT, PT, R36, R8, PT ;  /* 0x0000000824037248 */ /* 0x000fe40003fe0200 */
[----:B------:R-:W-:Y:S02]  /*4160*/  IADD3 R13, PT, PT, R7, R13, R0 ;  /* 0x0000000d070d7210 */ /* 0x000fe40007ffe000 */
[CC--:B------:R-:W-:Y:S02]  /*4170*/  VIMNMX.U16x2 R0, PT, PT, R38.reuse, R36.reuse, PT ;  /* 0x0000002426007248 */ /* 0x0c0fe40003fe0200 */
[----:B------:R-:W-:-:S02]  /*4180*/  VIMNMX.U16x2 R5, PT, PT, R38, R36, !PT ;  /* 0x0000002426057248 */ /* 0x000fc40007fe0200 */
[----:B------:R-:W-:Y:S01]  /*4190*/  VIMNMX.U16x2 R7, PT, PT, R36, R8, !PT ;  /* 0x0000000824077248 */ /* 0x000fe20007fe0200 */
[--C-:B------:R-:W-:Y:S01]  /*41a0*/  IMAD.MOV R36, RZ, RZ, -R0.reuse ;  /* 0x000000ffff247224 */ /* 0x100fe200078e0a00 */
[----:B------:R-:W5:Y:S01]  /*41b0*/  LD.E.U16 R38, desc[UR8][R42.64+0x38] ;  /* 0x000038082a267980 */ /* 0x000f62000c101500 */
[----:B------:R-:W-:Y:S01]  /*41c0*/  IMAD.MOV R3, RZ, RZ, -R3 ;  /* 0x000000ffff037224 */ /* 0x000fe200078e0a03 */
[----:B------:R-:W-:Y:S02]  /*41d0*/  PRMT R0, R7, 0x7610, R0 ;  /* 0x0000761007007816 */ /* 0x000fe40000000000 */
[----:B------:R-:W-:Y:S02]  /*41e0*/  PRMT R36, R36, 0x7710, RZ ;  /* 0x0000771024247816 */ /* 0x000fe400000000ff */
[----:B------:R-:W-:-:S03]  /*41f0*/  PRMT R3, R3, 0x7710, RZ ;  /* 0x0000771003037816 */ /* 0x000fc600000000ff */
[----:B------:R-:W-:Y:S02]  /*4200*/  IMAD.IADD R7, R5, 0x1, R36 ;  /* 0x0000000105077824 */ /* 0x000fe400078e0224 */
[----:B------:R-:W-:Y:S01]  /*4210*/  IMAD.IADD R5, R0, 0x1, R3 ;  /* 0x0000000100057824 */ /* 0x000fe200078e0203 */
[CC--:B------:R-:W-:Y:S02]  /*4220*/  VIMNMX.U16x2 R3, PT, PT, R8.reuse, R34.reuse, PT ;  /* 0x0000002208037248 */ /* 0x0c0fe40003fe0200 */
[----:B------:R-:W-:Y:S02]  /*4230*/  VIMNMX.U16x2 R0, PT, PT, R8, R34, !PT ;  /* 0x0000002208007248 */ /* 0x000fe40007fe0200 */
[----:B------:R-:W5:Y:S01]  /*4240*/  LD.E.U16 R8, desc[UR8][R42.64+0x34] ;  /* 0x000034082a087980 */ /* 0x000f62000c101500 */
[----:B------:R-:W-:Y:S01]  /*4250*/  IMAD.MOV R3, RZ, RZ, -R3 ;  /* 0x000000ffff037224 */ /* 0x000fe200078e0a03 */
[----:B------:R-:W-:-:S04]  /*4260*/  LOP3.LUT R36, R11, 0xffff, RZ, 0xc0, !PT ;  /* 0x0000ffff0b247812 */ /* 0x000fc800078ec0ff */
[----:B------:R-:W-:Y:S02]  /*4270*/  PRMT R3, R3, 0x7710, RZ ;  /* 0x0000771003037816 */ /* 0x000fe400000000ff */
[----:B------:R-:W-:-:S03]  /*4280*/  LOP3.LUT R7, R7, 0xffff, RZ, 0xc0, !PT ;  /* 0x0000ffff07077812 */ /* 0x000fc600078ec0ff */
[----:B------:R-:W-:Y:S01]  /*4290*/  IMAD.IADD R0, R0, 0x1, R3 ;  /* 0x0000000100007824 */ /* 0x000fe200078e0203 */
[----:B------:R-:W-:Y:S02]  /*42a0*/  IADD3 R7, PT, PT, R7, R13, R36 ;  /* 0x0000000d07077210 */ /* 0x000fe40007ffe024 */
[----:B------:R-:W-:Y:S02]  /*42b0*/  LOP3.LUT R36, R5, 0xffff, RZ, 0xc0, !PT ;  /* 0x0000ffff05247812 */ /* 0x000fe400078ec0ff */
[----:B------:R-:W-:Y:S02]  /*42c0*/  VIMNMX.U16x2 R3, PT, PT, R32, R30, PT ;  /* 0x0000001e20037248 */ /* 0x000fe40003fe0200 */
[----:B------:R-:W-:Y:S02]  /*42d0*/  LOP3.LUT R5, R0, 0xffff, RZ, 0xc0, !PT ;  /* 0x0000ffff00057812 */ /* 0x000fe400078ec0ff */
[----:B------:R-:W-:Y:S02]  /*42e0*/  VIMNMX.U16x2 R0, PT, PT, R34, R32, PT ;  /* 0x0000002022007248 */ /* 0x000fe40003fe0200 */
[----:B------:R-:W-:-:S02]  /*42f0*/  PRMT R11, R3, 0x7610, R11 ;  /* 0x00007610030b7816 */ /* 0x000fc4000000000b */
[----:B------:R-:W-:Y:S02]  /*4300*/  IADD3 R5, PT, PT, R5, R7, R36 ;  /* 0x0000000705057210 */ /* 0x000fe40007ffe024 */
[----:B------:R-:W-:Y:S01]  /*4310*/  VIMNMX.U16x2 R3, PT, PT, R30, R26, PT ;  /* 0x0000001a1e037248 */ /* 0x000fe20003fe0200 */
[----:B------:R-:W5:Y:S01]  /*4320*/  LD.E.U16 R36, desc[UR8][R42.64+0x3a] ;  /* 0x00003a082a247980 */ /* 0x000f62000c101500 */
[----:B------:R-:W-:Y:S02]  /*4330*/  PRMT R7, R0, 0x7610, R7 ;  /* 0x0000761000077816 */ /* 0x000fe40000000007 */
[----:B------:R-:W-:Y:S02]  /*4340*/  VIMNMX.U16x2 R0, PT, PT, R34, R32, !PT ;  /* 0x0000002022007248 */ /* 0x000fe40007fe0200 */
[----:B------:R-:W-:Y:S01]  /*4350*/  PRMT R13, R3, 0x7610, R13 ;  /* 0x00007610030d7816 */ /* 0x000fe2000000000d */
[--C-:B------:R-:W-:Y:S01]  /*4360*/  IMAD.MOV R34, RZ, RZ, -R7.reuse ;  /* 0x000000ffff227224 */ /* 0x100fe200078e0a07 */
[----:B------:R-:W-:-:S02]  /*4370*/  PRMT R7, R0, 0x7610, R7 ;  /* 0x0000761000077816 */ /* 0x000fc40000000007 */
[----:B------:R-:W-:Y:S01]  /*4380*/  VIMNMX.U16x2 R0, PT, PT, R32, R30, !PT ;  /* 0x0000001e20007248 */ /* 0x000fe20007fe0200 */
[----:B------:R-:W-:Y:S01]  /*4390*/  IMAD.MOV R32, RZ, RZ, -R11 ;  /* 0x000000ffff207224 */ /* 0x000fe200078e0a0b */
[----:B------:R-:W-:Y:S01]  /*43a0*/  VIMNMX.U16x2 R3, PT, PT, R26, R4, PT ;  /* 0x000000041a037248 */ /* 0x000fe20003fe0200 */
[----:B------:R-:W-:Y:S01]  /*43b0*/  IMAD.MOV R13, RZ, RZ, -R13 ;  /* 0x000000ffff0d7224 */ /* 0x000fe200078e0a0d */
[----:B------:R-:W-:Y:S02]  /*43c0*/  PRMT R11, R0, 0x7610, R11 ;  /* 0x00007610000b7816 */ /* 0x000fe4000000000b */
[----:B------:R-:W-:Y:S02]  /*43d0*/  PRMT R34, R34, 0x7710, RZ ;  /* 0x0000771022227816 */ /* 0x000fe400000000ff */
[----:B------:R-:W-:Y:S02]  /*43e0*/  PRMT R32, R32, 0x7710, RZ ;  /* 0x0000771020207816 */ /* 0x000fe400000000ff */
[----:B------:R-:W-:Y:S01]  /*43f0*/  VIMNMX.U16x2 R0, PT, PT, R30, R26, !PT ;  /* 0x0000001a1e007248 */ /* 0x000fe20007fe0200 */
[----:B------:R-:W-:Y:S01]  /*4400*/  IMAD.MOV R30, RZ, RZ, -R3 ;  /* 0x000000ffff1e7224 */ /* 0x000fe200078e0a03 */
[----:B------:R-:W-:-:S02]  /*4410*/  PRMT R13, R13, 0x7710, RZ ;  /* 0x000077100d0d7816 */ /* 0x000fc400000000ff */
[----:B------:R-:W-:Y:S01]  /*4420*/  VIMNMX.U16x2 R26, PT, PT, R26, R4, !PT ;  /* 0x000000041a1a7248 */ /* 0x000fe20007fe0200 */
[----:B------:R-:W-:Y:S01]  /*4430*/  IMAD.IADD R7, R7, 0x1, R34 ;  /* 0x0000000107077824 */ /* 0x000fe200078e0222 */
[----:B------:R-:W-:Y:S01]  /*4440*/  PRMT R30, R30, 0x7710, RZ ;  /* 0x000077101e1e7816 */ /* 0x000fe200000000ff */
[----:B------:R-:W-:Y:S01]  /*4450*/  IMAD.IADD R11, R11, 0x1, R32 ;  /* 0x000000010b0b7824 */ /* 0x000fe200078e0220 */
[----:B------:R-:W5:Y:S01]  /*4460*/  LD.E.U16 R34, desc[UR8][R42.64+0x3c] ;  /* 0x00003c082a227980 */ /* 0x000f62000c101500 */
[--C-:B------:R-:W-:Y:S01]  /*4470*/  IMAD.IADD R3, R0, 0x1, R13.reuse ;  /* 0x0000000100037824 */ /* 0x100fe200078e020d */
[----:B------:R-:W-:Y:S02]  /*4480*/  PRMT R13, R26, 0x7610, R13 ;  /* 0x000076101a0d7816 */ /* 0x000fe4000000000d */
[----:B------:R-:W-:Y:S01]  /*4490*/  LOP3.LUT R26, R7, 0xffff, RZ, 0xc0, !PT ;  /* 0x0000ffff071a7812 */ /* 0x000fe200078ec0ff */
[----:B------:R-:W5:Y:S01]  /*44a0*/  LD.E.U16 R32, desc[UR8][R42.64+0x42] ;  /* 0x000042082a207980 */ /* 0x000f62000c101500 */
[----:B------:R-:W-:Y:S01]  /*44b0*/  LOP3.LUT R11, R11, 0xffff, RZ, 0xc0, !PT ;  /* 0x0000ffff0b0b7812 */ /* 0x000fe200078ec0ff */
[----:B------:R-:W-:Y:S01]  /*44c0*/  IMAD.IADD R13, R13, 0x1, R30 ;  /* 0x000000010d0d7824 */ /* 0x000fe200078e021e */
[----:B------:R-:W-:Y:S01]  /*44d0*/  VIMNMX.U16x2 R0, PT, PT, R24, R22, PT ;  /* 0x0000001618007248 */ /* 0x000fe20003fe0200 */
[----:B------:R-:W5:Y:S01]  /*44e0*/  LD.E.U16 R30, desc[UR8][R42.64+0x44] ;  /* 0x000044082a1e7980 */ /* 0x000f62000c101500 */
[----:B------:R-:W-:-:S02]  /*44f0*/  IADD3 R5, PT, PT, R11, R5, R26 ;  /* 0x000000050b057210 */ /* 0x000fc40007ffe01a */
[----:B------:R-:W-:Y:S02]  /*4500*/  PRMT R11, R0, 0x7610, R11 ;  /* 0x00007610000b7816 */ /* 0x000fe4000000000b */
[----:B------:R-:W-:Y:S02]  /*4510*/  LOP3.LUT R26, R3, 0xffff, RZ, 0xc0, !PT ;  /* 0x0000ffff031a7812 */ /* 0x000fe400078ec0ff */
[----:B------:R-:W-:Y:S02]  /*4520*/  LOP3.LUT R7, R13, 0xffff, RZ, 0xc0, !PT ;  /* 0x0000ffff0d077812 */ /* 0x000fe400078ec0ff */
[----:B------:R-:W-:Y:S01]  /*4530*/  VIMNMX.U16x2 R0, PT, PT, R24, R22, !PT ;  /* 0x0000001618007248 */ /* 0x000fe20007fe0200 */
[----:B------:R-:W-:Y:S01]  /*4540*/  IMAD.MOV R11, RZ, RZ, -R11 ;  /* 0x000000ffff0b7224 */ /* 0x000fe200078e0a0b */
[----:B------:R-:W-:Y:S02]  /*4550*/  IADD3 R7, PT, PT, R7, R5, R26 ;  /* 0x0000000507077210 */ /* 0x000fe40007ffe01a */
[----:B------:R-:W-:-:S02]  /*4560*/  PRMT R5, R0, 0x7610, R5 ;  /* 0x0000761000057816 */ /* 0x000fc40000000005 */
[----:B------:R-:W-:Y:S02]  /*4570*/  VIMNMX.U16x2 R0, PT, PT, R22, R20, PT ;  /* 0x0000001416007248 */ /* 0x000fe40003fe0200 */
[----:B------:R-:W-:Y:S02]  /*4580*/  VIMNMX.U16x2 R3, PT, PT, R20, R16, PT ;  /* 0x0000001014037248 */ /* 0x000fe40003fe0200 */
[----:B------:R-:W-:Y:S02]  /*4590*/  PRMT R26, R11, 0x7710, RZ ;  /* 0x000077100b1a7816 */ /* 0x000fe400000000ff */
[----:B------:R-:W-:Y:S02]  /*45a0*/  PRMT R11, R0, 0x7610, R11 ;  /* 0x00007610000b7816 */ /* 0x000fe4000000000b */
[----:B------:R-:W-:Y:S02]  /*45b0*/  PRMT R13, R3, 0x7610, R13 ;  /* 0x00007610030d7816 */ /* 0x000fe4000000000d */
[----:B------:R-:W-:-:S02]  /*45c0*/  VIMNMX.U16x2 R0, PT, PT, R22, R20, !PT ;  /* 0x0000001416007248 */ /* 0x000fc40007fe0200 */
[----:B------:R-:W-:Y:S01]  /*45d0*/  VIMNMX.U16x2 R3, PT, PT, R20, R16, !PT ;  /* 0x0000001014037248 */ /* 0x000fe20007fe0200 */
[----:B------:R-:W-:Y:S02]  /*45e0*/  IMAD.MOV R20, RZ, RZ, -R11 ;  /* 0x000000ffff147224 */ /* 0x000fe400078e0a0b */
[----:B------:R-:W-:Y:S01]  /*45f0*/  IMAD.MOV R13, RZ, RZ, -R13 ;  /* 0x000000ffff0d7224 */ /* 0x000fe200078e0a0d */
[----:B------:R-:W-:Y:S02]  /*4600*/  PRMT R11, R0, 0x7610, R11 ;  /* 0x00007610000b7816 */ /* 0x000fe4000000000b */
[----:B------:R-:W-:Y:S02]  /*4610*/  VIMNMX.U16x2 R0, PT, PT, R16, R14, PT ;  /* 0x0000000e10007248 */ /* 0x000fe40003fe0200 */
[----:B------:R-:W-:Y:S02]  /*4620*/  PRMT R20, R20, 0x7710, RZ ;  /* 0x0000771014147816 */ /* 0x000fe400000000ff */
[----:B------:R-:W-:-:S02]  /*4630*/  PRMT R22, R13, 0x7710, RZ ;  /* 0x000077100d167816 */ /* 0x000fc400000000ff */
[----:B------:R-:W-:Y:S01]  /*4640*/  PRMT R13, R0, 0x7610, R13 ;  /* 0x00007610000d7816 */ /* 0x000fe2000000000d */
[----:B------:R-:W-:Y:S01]  /*4650*/  IMAD.IADD R5, R5, 0x1, R26 ;  /* 0x0000000105057824 */ /* 0x000fe200078e021a */
[----:B------:R-:W-:Y:S01]  /*4660*/  VIMNMX.U16x2 R0, PT, PT, R16, R14, !PT ;  /* 0x0000000e10007248 */ /* 0x000fe20007fe0200 */
[----:B------:R-:W-:Y:S01]  /*4670*/  IMAD.IADD R11, R11, 0x1, R20 ;  /* 0x000000010b0b7824 */ /* 0x000fe200078e0214 */
[----:B------:R-:W5:Y:S01]  /*4680*/  LD.E.U16 R16, desc[UR8][R42.64+0x3e] ;  /* 0x00003e082a107980 */ /* 0x000f62000c101500 */
[----:B------:R-:W-:Y:S02]  /*4690*/  IMAD.IADD R3, R3, 0x1, R22 ;  /* 0x0000000103037824 */ /* 0x000fe400078e0216 */
[----:B------:R-:W-:Y:S01]  /*46a0*/  IMAD.MOV R13, RZ, RZ, -R13 ;  /* 0x000000ffff0d7224 */ /* 0x000fe200078e0a0d */
[----:B------:R-:W-:Y:S01]  /*46b0*/  LOP3.LUT R5, R5, 0xffff, RZ, 0xc0, !PT ;  /* 0x0000ffff05057812 */ /* 0x000fe200078ec0ff */
[----:B------:R-:W5:Y:S01]  /*46c0*/  LD.E.U16 R26, desc[UR8][R42.64+0x4c] ;  /* 0x00004c082a1a7980 */ /* 0x000f62000c101500 */
[----:B------:R-:W-:-:S02]  /*46d0*/  LOP3.LUT R20, R11, 0xffff, RZ, 0xc0, !PT ;  /* 0x0000ffff0b147812 */ /* 0x000fc400078ec0ff */
[----:B------:R-:W-:Y:S02]  /*46e0*/  LOP3.LUT R3, R3, 0xffff, RZ, 0xc0, !PT ;  /* 0x0000ffff03037812 */ /* 0x000fe400078ec0ff */
[----:B------:R-:W-:Y:S02]  /*46f0*/  PRMT R22, R13, 0x7710, RZ ;  /* 0x000077100d167816 */ /* 0x000fe400000000ff */
[----:B------:R-:W-:Y:S02]  /*4700*/  PRMT R11, R0, 0x7610, R11 ;  /* 0x00007610000b7816 */ /* 0x000fe4000000000b */
[----:B------:R-:W-:Y:S02]  /*4710*/  IADD3 R13, PT, PT, R3, R5, R20 ;  /* 0x00000005030d7210 */ /* 0x000fe40007ffe014 */
[----:B------:R-:W5:Y:S01]  /*4720*/  LD.E.U16 R20, desc[UR8][R42.64+0x4a] ;  /* 0x00004a082a147980 */ /* 0x000f62000c101500 */
[----:B------:R-:W-:-:S03]  /*4730*/  IMAD.IADD R11, R11, 0x1, R22 ;  /* 0x000000010b0b7824 */ /* 0x000fc600078e0216 */
[----:B------:R-:W5:Y:S01]  /*4740*/  LD.E.U16 R22, desc[UR8][R42.64+0x48] ;  /* 0x000048082a167980 */ /* 0x000f62000c101500 */
[CC--:B---3--:R-:W-:Y:S02]  /*4750*/  VIMNMX.U16x2 R0, PT, PT, R14.reuse, R6.reuse, PT ;  /* 0x000000060e007248 */ /* 0x0c8fe40003fe0200 */
[----:B------:R-:W-:Y:S02]  /*4760*/  VIMNMX.U16x2 R5, PT, PT, R14, R6, !PT ;  /* 0x000000060e057248 */ /* 0x000fe40007fe0200 */
[CC--:B----4-:R-:W-:Y:S02]  /*4770*/  VIMNMX.U16x2 R3, PT, PT, R6.reuse, R2.reuse, PT ;  /* 0x0000000206037248 */ /* 0x0d0fe40003fe0200 */
[----:B------:R-:W-:-:S03]  /*4780*/  VIMNMX.U16x2 R6, PT, PT, R6, R2, !PT ;  /* 0x0000000206067248 */ /* 0x000fc60007fe0200 */
[--C-:B------:R-:W-:Y:S01]  /*4790*/  IMAD.MOV R14, RZ, RZ, -R3.reuse ;  /* 0x000000ffff0e7224 */ /* 0x100fe200078e0a03 */
[----:B------:R-:W-:Y:S02]  /*47a0*/  PRMT R3, R6, 0x7610, R3 ;  /* 0x0000761006037816 */ /* 0x000fe40000000003 */
[----:B------:R-:W3:Y:S02]  /*47b0*/  LD.E.U16 R6, desc[UR8][R42.64+0x40] ;  /* 0x000040082a067980 */ /* 0x000ee4000c101500 */
[----:B------:R-:W-:Y:S01]  /*47c0*/  PRMT R14, R14, 0x7710, RZ ;  /* 0x000077100e0e7816 */ /* 0x000fe200000000ff */
[----:B------:R-:W-:-:S04]  /*47d0*/  IMAD.MOV R0, RZ, RZ, -R0 ;  /* 0x000000ffff007224 */ /* 0x000fc800078e0a00 */
[----:B------:R-:W-:Y:S02]  /*47e0*/  IMAD.IADD R3, R3, 0x1, R14 ;  /* 0x0000000103037824 */ /* 0x000fe400078e020e */
[----:B------:R-:W4:Y:S01]  /*47f0*/  LD.E.U16 R14, desc[UR8][R42.64+0x46] ;  /* 0x000046082a0e7980 */ /* 0x000f22000c101500 */
[----:B------:R-:W-:-:S05]  /*4800*/  PRMT R0, R0, 0x7710, RZ ;  /* 0x0000771000007816 */ /* 0x000fca00000000ff */
[----:B------:R-:W-:Y:S01]  /*4810*/  IMAD.IADD R5, R5, 0x1, R0 ;  /* 0x0000000105057824 */ /* 0x000fe200078e0200 */
[CC--:B--2---:R-:W-:Y:S02]  /*4820*/  VIMNMX.U16x2 R0, PT, PT, R2.reuse, R18.reuse, PT ;  /* 0x0000001202007248 */ /* 0x0c4fe40003fe0200 */
[----:B------:R-:W-:-:S03]  /*4830*/  VIMNMX.U16x2 R2, PT, PT, R2, R18, !PT ;  /* 0x0000001202027248 */ /* 0x000fc60007fe0200 */
[--C-:B------:R-:W-:Y:S01]  /*4840*/  IMAD.MOV R15, RZ, RZ, -R0.reuse ;  /* 0x000000ffff0f7224 */ /* 0x100fe200078e0a00 */
[----:B------:R-:W-:-:S04]  /*4850*/  PRMT R0, R2, 0x7610, R0 ;  /* 0x0000761002007816 */ /* 0x000fc80000000000 */
[----:B------:R-:W-:Y:S02]  /*4860*/  PRMT R15, R15, 0x7710, RZ ;  /* 0x000077100f0f7816 */ /* 0x000fe400000000ff */
[----:B------:R-:W-:Y:S02]  /*4870*/  LOP3.LUT R2, R11, 0xffff, RZ, 0xc0, !PT ;  /* 0x0000ffff0b027812 */ /* 0x000fe400078ec0ff */
[----:B------:R-:W-:Y:S01]  /*4880*/  LOP3.LUT R5, R5, 0xffff, RZ, 0xc0, !PT ;  /* 0x0000ffff05057812 */ /* 0x000fe200078ec0ff */
[----:B------:R-:W-:-:S03]  /*4890*/  IMAD.IADD R0, R0, 0x1, R15 ;  /* 0x0000000100007824 */ /* 0x000fc600078e020f */
[----:B------:R-:W-:Y:S02]  /*48a0*/  IADD3 R5, PT, PT, R5, R13, R2 ;  /* 0x0000000d05057210 */ /* 0x000fe40007ffe002 */
[----:B------:R-:W-:Y:S02]  /*48b0*/  LOP3.LUT R2, R3, 0xffff, RZ, 0xc0, !PT ;  /* 0x0000ffff03027812 */ /* 0x000fe400078ec0ff */
[----:B------:R-:W-:-:S04]  /*48c0*/  LOP3.LUT R0, R0, 0xffff, RZ, 0xc0, !PT ;  /* 0x0000ffff00007812 */ /* 0x000fc800078ec0ff */
[----:B------:R-:W-:Y:S02]  /*48d0*/  IADD3 R5, PT, PT, R0, R5, R2 ;  /* 0x0000000500057210 */ /* 0x000fe40007ffe002 */
[----:B-----5:R-:W-:Y:S02]  /*48e0*/  VIMNMX.U16x2 R2, PT, PT, R18, R12, PT ;  /* 0x0000000c12027248 */ /* 0x020fe40003fe0200 */
[----:B------:R-:W-:Y:S02]  /*48f0*/  VIMNMX.U16x2 R3, PT, PT, R12, R10, PT ;  /* 0x0000000a0c037248 */ /* 0x000fe40003fe0200 */
[----:B------:R-:W-:Y:S02]  /*4900*/  PRMT R11, R2, 0x7610, R11 ;  /* 0x00007610020b7816 */ /* 0x000fe4000000000b */
[----:B------:R-:W-:Y:S02]  /*4910*/  VIMNMX.U16x2 R0, PT, PT, R18, R12, !PT ;  /* 0x0000000c12007248 */ /* 0x000fe40007fe0200 */
[----:B------:R-:W-:Y:S01]  /*4920*/  VIMNMX.U16x2 R2, PT, PT, R12, R10, !PT ;  /* 0x0000000a0c027248 */ /* 0x000fe20007fe0200 */
[----:B------:R-:W-:Y:S01]  /*4930*/  IMAD.MOV R11, RZ, RZ, -R11 ;  /* 0x000000ffff0b7224 */ /* 0x000fe200078e0a0b */
[----:B------:R-:W2:Y:S01]  /*4940*/  LD.E.U16 R18, desc[UR8][R42.64+0x4e] ;  /* 0x00004e082a127980 */ /* 0x000ea2000c101500 */
[----:B------:R-:W-:-:S03]  /*4950*/  IMAD.MOV R12, RZ, RZ, -R3 ;  /* 0x000000ffff0c7224 */ /* 0x000fc600078e0a03 */
[----:B------:R-:W-:Y:S02]  /*4960*/  PRMT R3, R11, 0x7710, RZ ;  /* 0x000077100b037816 */ /* 0x000fe400000000ff */
[----:B------:R-:W-:Y:S02]  /*4970*/  PRMT R11, R12, 0x7710, RZ ;  /* 0x000077100c0b7816 */ /* 0x000fe400000000ff */
[----:B------:R-:W5:Y:S01]  /*4980*/  LD.E.U16 R12, desc[UR8][R42.64+0x56] ;  /* 0x000056082a0c7980 */ /* 0x000f62000c101500 */
[----:B------:R-:W-:Y:S02]  /*4990*/  IMAD.IADD R0, R0, 0x1, R3 ;  /* 0x0000000100007824 */ /* 0x000fe400078e0203 */
[----:B------:R-:W-:-:S03]  /*49a0*/  IMAD.IADD R2, R2, 0x1, R11 ;  /* 0x0000000102027824 */ /* 0x000fc600078e020b */
[----:B------:R-:W-:Y:S02]  /*49b0*/  LOP3.LUT R0, R0, 0xffff, RZ, 0xc0, !PT ;  /* 0x0000ffff00007812 */ /* 0x000fe400078ec0ff */
[----:B------:R-:W-:-:S04]  /*49c0*/  LOP3.LUT R2, R2, 0xffff, RZ, 0xc0, !PT ;  /* 0x0000ffff02027812 */ /* 0x000fc800078ec0ff */
[----:B------:R-:W-:Y:S02]  /*49d0*/  IADD3 R3, PT, PT, R2, R5, R0 ;  /* 0x0000000502037210 */ /* 0x000fe40007ffe000 */
[----:B------:R-:W-:Y:S02]  /*49e0*/  VIMNMX.U16x2 R0, PT, PT, R10, R8, PT ;  /* 0x000000080a007248 */ /* 0x000fe40003fe0200 */
[----:B------:R-:W-:-:S03]  /*49f0*/  VIMNMX.U16x2 R2, PT, PT, R8, R40, PT ;  /* 0x0000002808027248 */ /* 0x000fc60003fe0200 */
[----:B------:R-:W-:Y:S01]  /*4a00*/  IMAD.MOV R11, RZ, RZ, -R0 ;  /* 0x000000ffff0b7224 */ /* 0x000fe200078e0a00 */
[----:B------:R-:W-:Y:S02]  /*4a10*/  PRMT R5, R2, 0x7610, R5 ;  /* 0x0000761002057816 */ /* 0x000fe40000000005 */
[----:B------:R-:W-:Y:S02]  /*4a20*/  VIMNMX.U16x2 R0, PT, PT, R10, R8, !PT ;  /* 0x000000080a007248 */ /* 0x000fe40007fe0200 */
[----:B------:R-:W-:Y:S01]  /*4a30*/  PRMT R11, R11, 0x7710, RZ ;  /* 0x000077100b0b7816 */ /* 0x000fe200000000ff */
[----:B------:R-:W-:Y:S01]  /*4a40*/  IMAD.MOV R5, RZ, RZ, -R5 ;  /* 0x000000ffff057224 */ /* 0x000fe200078e0a05 */
[----:B------:R-:W5:Y:S03]  /*4a50*/  LD.E.U16 R10, desc[UR8][R42.64+0x50] ;  /* 0x000050082a0a7980 */ /* 0x000f66000c101500 */
[----:B------:R-:W-:Y:S01]  /*4a60*/  IMAD.IADD R2, R0, 0x1, R11 ;  /* 0x0000000100027824 */ /* 0x000fe200078e020b */
[----:B------:R-:W-:-:S02]  /*4a70*/  VIMNMX.U16x2 R0, PT, PT, R8, R40, !PT ;  /* 0x0000002808007248 */ /* 0x000fc40007fe0200 */
[----:B------:R-:W-:Y:S01]  /*4a80*/  PRMT R5, R5, 0x7710, RZ ;  /* 0x0000771005057816 */ /* 0x000fe200000000ff */
[----:B------:R-:W5:Y:S04]  /*4a90*/  LD.E.U16 R8, desc[UR8][R42.64+0x52] ;  /* 0x000052082a087980 */ /* 0x000f68000c101500 */
[----:B------:R-:W-:Y:S01]  /*4aa0*/  IMAD.IADD R0, R0, 0x1, R5 ;  /* 0x0000000100007824 */ /* 0x000fe200078e0205 */
[----:B------:R-:W-:-:S04]  /*4ab0*/  LOP3.LUT R2, R2, 0xffff, RZ, 0xc0, !PT ;  /* 0x0000ffff02027812 */ /* 0x000fc800078ec0ff */
[----:B------:R-:W-:-:S04]  /*4ac0*/  LOP3.LUT R0, R0, 0xffff, RZ, 0xc0, !PT ;  /* 0x0000ffff00007812 */ /* 0x000fc800078ec0ff */
[----:B------:R-:W-:Y:S02]  /*4ad0*/  IADD3 R3, PT, PT, R0, R3, R2 ;  /* 0x0000000300037210 */ /* 0x000fe40007ffe002 */
[----:B------:R-:W5:Y:S01]  /*4ae0*/  LD.E.U16 R2, desc[UR8][R42.64+0x54] ;  /* 0x000054082a027980 */ /* 0x000f62000c101500 */
[----:B------:R-:W-:-:S04]  /*4af0*/  VIMNMX.U16x2 R0, PT, PT, R40, R38, PT ;  /* 0x0000002628007248 */ /* 0x000fc80003fe0200 */
[----:B------:R-:W-:-:S05]  /*4b00*/  PRMT R5, R0, 0x7610, R5 ;  /* 0x0000761000057816 */ /* 0x000fca0000000005 */
[----:B------:R-:W-:Y:S01]  /*4b10*/  IMAD.MOV R5, RZ, RZ, -R5 ;  /* 0x000000ffff057224 */ /* 0x000fe200078e0a05 */
[----:B------:R-:W-:-:S04]  /*4b20*/  VIMNMX.U16x2 R0, PT, PT, R40, R38, !PT ;  /* 0x0000002628007248 */ /* 0x000fc80007fe0200 */
[----:B------:R-:W-:-:S05]  /*4b30*/  PRMT R5, R5, 0x7710, RZ ;  /* 0x0000771005057816 */ /* 0x000fca00000000ff */
[----:B------:R-:W-:Y:S01]  /*4b40*/  IMAD.IADD R5, R0, 0x1, R5 ;  /* 0x0000000100057824 */ /* 0x000fe200078e0205 */
[----:B------:R-:W-:-:S04]  /*4b50*/  VIMNMX.U16x2 R0, PT, PT, R38, R36, PT ;  /* 0x0000002426007248 */ /* 0x000fc80003fe0200 */
[----:B------:R-:W-:-:S05]  /*4b60*/  PRMT R11, R0, 0x7610, R11 ;  /* 0x00007610000b7816 */ /* 0x000fca000000000b */
[----:B------:R-:W-:Y:S01]  /*4b70*/  IMAD.MOV R11, RZ, RZ, -R11 ;  /* 0x000000ffff0b7224 */ /* 0x000fe200078e0a0b */
[----:B------:R-:W-:Y:S02]  /*4b80*/  VIMNMX.U16x2 R0, PT, PT, R38, R36, !PT ;  /* 0x0000002426007248 */ /* 0x000fe40007fe0200 */
[----:B------:R-:W5:Y:S02]  /*4b90*/  LD.E.U16 R38, desc[UR8][R42.64+0x78] ;  /* 0x000078082a267980 */ /* 0x000f64000c101500 */
[----:B------:R-:W-:-:S05]  /*4ba0*/  PRMT R11, R11, 0x7710, RZ ;  /* 0x000077100b0b7816 */ /* 0x000fca00000000ff */
[----:B------:R-:W-:Y:S01]  /*4bb0*/  IMAD.IADD R11, R0, 0x1, R11 ;  /* 0x00000001000b7824 */ /* 0x000fe200078e020b */
[----:B------:R-:W-:-:S04]  /*4bc0*/  LOP3.LUT R0, R5, 0xffff, RZ, 0xc0, !PT ;  /* 0x0000ffff05007812 */ /* 0x000fc800078ec0ff */
[----:B------:R-:W-:-:S04]  /*4bd0*/  LOP3.LUT R11, R11, 0xffff, RZ, 0xc0, !PT ;  /* 0x0000ffff0b0b7812 */ /* 0x000fc800078ec0ff */
[----:B------:R-:W-:Y:S02]  /*4be0*/  IADD3 R11, PT, PT, R11, R3, R0 ;  /* 0x000000030b0b7210 */ /* 0x000fe40007ffe000 */
[----:B------:R-:W-:-:S04]  /*4bf0*/  VIMNMX.U16x2 R3, PT, PT, R36, R34, PT ;  /* 0x0000002224037248 */ /* 0x000fc80003fe0200 */
[----:B------:R-:W-:Y:S02]  /*4c00*/  PRMT R13, R3, 0x7610, R13 ;  /* 0x00007610030d7816 */ /* 0x000fe4000000000d */
[----:B------:R-:W-:-:S03]  /*4c10*/  VIMNMX.U16x2 R0, PT, PT, R36, R34, !PT ;  /* 0x0000002224007248 */ /* 0x000fc60007fe0200 */
[----:B------:R-:W-:Y:S01]  /*4c20*/  IMAD.MOV R13, RZ, RZ, -R13 ;  /* 0x000000ffff0d7224 */ /* 0x000fe200078e0a0d */
[CC--:B------:R-:W-:Y:S02]  /*4c30*/  VIMNMX.U16x2 R5, PT, PT, R34.reuse, R16.reuse, PT ;  /* 0x0000001022057248 */ /* 0x0c0fe40003fe0200 */
[----:B------:R-:W-:-:S03]  /*4c40*/  VIMNMX.U16x2 R3, PT, PT, R34, R16, !PT ;  /* 0x0000001022037248 */ /* 0x000fc60007fe0200 */
[--C-:B------:R-:W-:Y:S01]  /*4c50*/  IMAD.MOV R34, RZ, RZ, -R5.reuse ;  /* 0x000000ffff227224 */ /* 0x100fe200078e0a05 */
[----:B------:R-:W-:Y:S02]  /*4c60*/  PRMT R5, R3, 0x7610, R5 ;  /* 0x0000761003057816 */ /* 0x000fe40000000005 */
[----:B------:R-:W-:Y:S02]  /*4c70*/  PRMT R3, R13, 0x7710, RZ ;  /* 0x000077100d037816 */ /* 0x000fe400000000ff */
[----:B------:R-:W-:-:S03]  /*4c80*/  PRMT R34, R34, 0x7710, RZ ;  /* 0x0000771022227816 */ /* 0x000fc600000000ff */
[----:B------:R-:W-:Y:S02]  /*4c90*/  IMAD.IADD R3, R0, 0x1, R3 ;  /* 0x0000000100037824 */ /* 0x000fe400078e0203 */
[----:B------:R-:W-:-:S03]  /*4ca0*/  IMAD.IADD R5, R5, 0x1, R34 ;  /* 0x0000000105057824 */ /* 0x000fc600078e0222 */
[----:B------:R-:W-:Y:S02]  /*4cb0*/  LOP3.LUT R34, R3, 0xffff, RZ, 0xc0, !PT ;  /* 0x0000ffff03227812 */ /* 0x000fe400078ec0ff */
[----:B------:R-:W-:Y:S02]  /*4cc0*/  LOP3.LUT R5, R5, 0xffff, RZ, 0xc0, !PT ;  /* 0x0000ffff05057812 */ /* 0x000fe400078ec0ff */
[----:B------:R-:W-:Y:S02]  /*4cd0*/  VIMNMX.U16x2 R3, PT, PT, R32, R30, PT ;  /* 0x0000001e20037248 */ /* 0x000fe40003fe0200 */
[----:B------:R-:W-:Y:S02]  /*4ce0*/  IADD3 R11, PT, PT, R5, R11, R34 ;  /* 0x0000000b050b7210 */ /* 0x000fe40007ffe022 */
[----:B---3--:R-:W-:-:S04]  /*4cf0*/  VIMNMX.U16x2 R0, PT, PT, R6, R32, PT ;  /* 0x0000002006007248 */ /* 0x008fc80003fe0200 */
[----:B------:R-:W-:-:S05]  /*4d00*/  PRMT R13, R0, 0x7610, R13 ;  /* 0x00007610000d7816 */ /* 0x000fca000000000d */
[--C-:B------:R-:W-:Y:S01]  /*4d10*/  IMAD.MOV R34, RZ, RZ, -R13.reuse ;  /* 0x000000ffff227224 */ /* 0x100fe200078e0a0d */
[----:B------:R-:W-:Y:S02]  /*4d20*/  PRMT R13, R3, 0x7610, R13 ;  /* 0x00007610030d7816 */ /* 0x000fe4000000000d */
[----:B----4-:R-:W-:Y:S02]  /*4d30*/  VIMNMX.U16x2 R3, PT, PT, R30, R14, PT ;  /* 0x0000000e1e037248 */ /* 0x010fe40003fe0200 */
[----:B------:R-:W-:Y:S02]  /*4d40*/  VIMNMX.U16x2 R0, PT, PT, R6, R32, !PT ;  /* 0x0000002006007248 */ /* 0x000fe40007fe0200 */
[----:B------:R-:W-:Y:S02]  /*4d50*/  PRMT R15, R3, 0x7610, R15 ;  /* 0x00007610030f7816 */ /* 0x000fe4000000000f */
[----:B------:R-:W-:Y:S02]  /*4d60*/  PRMT R5, R0, 0x7610, R5 ;  /* 0x0000761000057816 */ /* 0x000fe40000000005 */
[----:B------:R-:W-:Y:S01]  /*4d70*/  VIMNMX.U16x2 R0, PT, PT, R32, R30, !PT ;  /* 0x0000001e20007248 */ /* 0x000fe20007fe0200 */
[----:B------:R-:W-:-:S02]  /*4d80*/  IMAD.MOV R15, RZ, RZ, -R15 ;  /* 0x000000ffff0f7224 */ /* 0x000fc400078e0a0f */
[--C-:B------:R-:W-:Y:S01]  /*4d90*/  IMAD.MOV R32, RZ, RZ, -R13.reuse ;  /* 0x000000ffff207224 */ /* 0x100fe200078e0a0d */
[----:B------:R-:W-:Y:S02]  /*4da0*/  PRMT R13, R0, 0x7610, R13 ;  /* 0x00007610000d7816 */ /* 0x000fe4000000000d */
[----:B------:R-:W-:Y:S02]  /*4db0*/  VIMNMX.U16x2 R0, PT, PT, R30, R14, !PT ;  /* 0x0000000e1e007248 */ /* 0x000fe40007fe0200 */
[CC--:B------:R-:W-:Y:S02]  /*4dc0*/  VIMNMX.U16x2 R3, PT, PT, R14.reuse, R22.reuse, PT ;  /* 0x000000160e037248 */ /* 0x0c0fe40003fe0200 */
[----:B------:R-:W-:Y:S02]  /*4dd0*/  PRMT R15, R15, 0x7710, RZ ;  /* 0x000077100f0f7816 */ /* 0x000fe400000000ff */
[----:B------:R-:W-:Y:S01]  /*4de0*/  VIMNMX.U16x2 R14, PT, PT, R14, R22, !PT ;  /* 0x000000160e0e7248 */ /* 0x000fe20007fe0200 */
[----:B------:R-:W-:-:S02]  /*4df0*/  IMAD.MOV R30, RZ, RZ, -R3 ;  /* 0x000000ffff1e7224 */ /* 0x000fc400078e0a03 */
[----:B------:R-:W-:Y:S01]  /*4e00*/  IMAD.IADD R15, R0, 0x1, R15 ;  /* 0x00000001000f7824 */ /* 0x000fe200078e020f */
[----:B------:R-:W-:Y:S02]  /*4e10*/  PRMT R3, R14, 0x7610, R3 ;  /* 0x000076100e037816 */ /* 0x000fe40000000003 */
[----:B------:R-:W3:Y:S01]  /*4e20*/  LD.E.U16 R14, desc[UR8][R42.64+0x58] ;  /* 0x000058082a0e7980 */ /* 0x000ee2000c101500 */
[-C--:B------:R-:W-:Y:S02]  /*4e30*/  VIMNMX.U16x2 R0, PT, PT, R22, R20.reuse, PT ;  /* 0x0000001416007248 */ /* 0x080fe40003fe0200 */
[----:B------:R-:W-:Y:S02]  /*4e40*/  PRMT R30, R30, 0x7710, RZ ;  /* 0x000077101e1e7816 */ /* 0x000fe400000000ff */
[----:B------:R-:W-:Y:S02]  /*4e50*/  PRMT R17, R0, 0x7610, R17 ;  /* 0x0000761000117816 */ /* 0x000fe40000000011 */
[----:B------:R-:W4:Y:S01]  /*4e60*/  LD.E.U16 R0, desc[UR8][R42.64+0x5a] ;  /* 0x00005a082a007980 */ /* 0x000f22000c101500 */
[----:B------:R-:W-:Y:S01]  /*4e70*/  PRMT R32, R32, 0x7710, RZ ;  /* 0x0000771020207816 */ /* 0x000fe200000000ff */
[----:B------:R-:W-:Y:S01]  /*4e80*/  IMAD.IADD R3, R3, 0x1, R30 ;  /* 0x0000000103037824 */ /* 0x000fe200078e021e */
[----:B------:R-:W-:Y:S01]  /*4e90*/  PRMT R34, R34, 0x7710, RZ ;  /* 0x0000771022227816 */ /* 0x000fe200000000ff */
[----:B------:R-:W-:Y:S01]  /*4ea0*/  IMAD.MOV R30, RZ, RZ, -R17 ;  /* 0x000000ffff1e7224 */ /* 0x000fe200078e0a11 */
[----:B------:R-:W-:Y:S01]  /*4eb0*/  VIMNMX.U16x2 R22, PT, PT, R22, R20, !PT ;  /* 0x0000001416167248 */ /* 0x000fe20007fe0200 */
[----:B------:R-:W-:-:S02]  /*4ec0*/  IMAD.IADD R13, R13, 0x1, R32 ;  /* 0x000000010d0d7824 */ /* 0x000fc400078e0220 */
[----:B------:R-:W-:Y:S01]  /*4ed0*/  IMAD.IADD R5, R5, 0x1, R34 ;  /* 0x0000000105057824 */ /* 0x000fe200078e0222 */
[----:B------:R-:W-:Y:S01]  /*4ee0*/  PRMT R17, R22, 0x7610, R17 ;  /* 0x0000761016117816 */ /* 0x000fe20000000011 */
[----:B------:R-:W4:Y:S01]  /*4ef0*/  LD.E.U16 R34, desc[UR8][R42.64+0x64] ;  /* 0x000064082a227980 */ /* 0x000f22000c101500 */
[----:B------:R-:W-:Y:S02]  /*4f00*/  PRMT R30, R30, 0x7710, RZ ;  /* 0x000077101e1e7816 */ /* 0x000fe400000000ff */
[----:B------:R-:W-:Y:S02]  /*4f10*/  LOP3.LUT R22, R13, 0xffff, RZ, 0xc0, !PT ;  /* 0x0000ffff0d167812 */ /* 0x000fe400078ec0ff */
[----:B------:R-:W-:Y:S02]  /*4f20*/  LOP3.LUT R5, R5, 0xffff, RZ, 0xc0, !PT ;  /* 0x0000ffff05057812 */ /* 0x000fe400078ec0ff */
[----:B------:R-:W-:Y:S01]  /*4f30*/  LOP3.LUT R15, R15, 0xffff, RZ, 0xc0, !PT ;  /* 0x0000ffff0f0f7812 */ /* 0x000fe200078ec0ff */
[----:B------:R-:W-:Y:S01]  /*4f40*/  IMAD.IADD R17, R17, 0x1, R30 ;  /* 0x0000000111117824 */ /* 0x000fe200078e021e */
[----:B------:R-:W-:-:S02]  /*4f50*/  LOP3.LUT R30, R3, 0xffff, RZ, 0xc0, !PT ;  /* 0x0000ffff031e7812 */ /* 0x000fc400078ec0ff */
[----:B------:R-:W-:Y:S02]  /*4f60*/  IADD3 R13, PT, PT, R15, R5, R22 ;  /* 0x000000050f0d7210 */ /* 0x000fe40007ffe016 */
[----:B------:R-:W4:Y:S01]  /*4f70*/  LD.E.U16 R22, desc[UR8][R42.64+0x5c] ;  /* 0x00005c082a167980 */ /* 0x000f22000c101500 */
[----:B------:R-:W-:Y:S02]  /*4f80*/  LOP3.LUT R17, R17, 0xffff, RZ, 0xc0, !PT ;  /* 0x0000ffff11117812 */ /* 0x000fe400078ec0ff */
[----:B------:R-:W-:Y:S02]  /*4f90*/  VIMNMX.U16x2 R3, PT, PT, R20, R26, PT ;  /* 0x0000001a14037248 */ /* 0x000fe40003fe0200 */
[----:B--2---:R-:W-:Y:S02]  /*4fa0*/  VIMNMX.U16x2 R5, PT, PT, R26, R18, PT ;  /* 0x000000121a057248 */ /* 0x004fe40003fe0200 */
[----:B------:R-:W-:Y:S01]  /*4fb0*/  IADD3 R13, PT, PT, R17, R13, R30 ;  /* 0x0000000d110d7210 */ /* 0x000fe20007ffe01e */
[----:B------:R-:W-:Y:S01]  /*4fc0*/  IMAD.MOV R3, RZ, RZ, -R3 ;  /* 0x000000ffff037224 */ /* 0x000fe200078e0a03 */
[----:B------:R-:W2:Y:S01]  /*4fd0*/  LD.E.U16 R30, desc[UR8][R42.64+0x5e] ;  /* 0x00005e082a1e7980 */ /* 0x000ea2000c101500 */
[----:B------:R-:W-:Y:S01]  /*4fe0*/  IMAD.MOV R5, RZ, RZ, -R5 ;  /* 0x000000ffff057224 */ /* 0x000fe200078e0a05 */
[----:B------:R-:W-:-:S02]  /*4ff0*/  VIMNMX.U16x2 R20, PT, PT, R20, R26, !PT ;  /* 0x0000001a14147248 */ /* 0x000fc40007fe0200 */
[----:B------:R-:W-:Y:S02]  /*5000*/  VIMNMX.U16x2 R26, PT, PT, R26, R18, !PT ;  /* 0x000000121a1a7248 */ /* 0x000fe40007fe0200 */
[----:B------:R-:W-:Y:S02]  /*5010*/  PRMT R3, R3, 0x7710, RZ ;  /* 0x0000771003037816 */ /* 0x000fe400000000ff */
[----:B------:R-:W-:-:S03]  /*5020*/  PRMT R5, R5, 0x7710, RZ ;  /* 0x0000771005057816 */ /* 0x000fc600000000ff */
[----:B------:R-:W-:Y:S02]  /*5030*/  IMAD.IADD R3, R20, 0x1, R3 ;  /* 0x0000000114037824 */ /* 0x000fe400078e0203 */
[----:B------:R-:W-:Y:S01]  /*5040*/  IMAD.IADD R5, R26, 0x1, R5 ;  /* 0x000000011a057824 */ /* 0x000fe200078e0205 */
[----:B------:R-:W2:Y:S04]  /*5050*/  LD.E.U16 R20, desc[UR8][R42.64+0x62] ;  /* 0x000062082a147980 */ /* 0x000ea8000c101500 */
[----:B------:R-:W2:Y:S01]  /*5060*/  LD.E.U16 R26, desc[UR8][R42.64+0x60] ;  /* 0x000060082a1a7980 */ /* 0x000ea2000c101500 */
[----:B------:R-:W-:Y:S02]  /*5070*/  LOP3.LUT R32, R3, 0xffff, RZ, 0xc0, !PT ;  /* 0x0000ffff03207812 */ /* 0x000fe400078ec0ff */
[----:B------:R-:W-:-:S04]  /*5080*/  LOP3.LUT R5, R5, 0xffff, RZ, 0xc0, !PT ;  /* 0x0000ffff05057812 */ /* 0x000fc800078ec0ff */
[----:B------:R-:W-:Y:S02]  /*5090*/  IADD3 R13, PT, PT, R5, R13, R32 ;  /* 0x0000000d050d7210 */ /* 0x000fe40007ffe020 */
[----:B------:R-:W2:Y:S01]  /*50a0*/  LD.E.U16 R32, desc[UR8][R42.64+0x66] ;  /* 0x000066082a207980 */ /* 0x000ea2000c101500 */
[----:B-----5:R-:W-:Y:S02]  /*50b0*/  VIMNMX.U16x2 R3, PT, PT, R18, R10, PT ;  /* 0x0000000a12037248 */ /* 0x020fe40003fe0200 */
[----:B------:R-:W-:Y:S02]  /*50c0*/  VIMNMX.U16x2 R5, PT, PT, R10, R8, PT ;  /* 0x000000080a057248 */ /* 0x000fe40003fe0200 */
[----:B------:R-:W-:Y:S01]  /*50d0*/  VIMNMX.U16x2 R18, PT, PT, R18, R10, !PT ;  /* 0x0000000a12127248 */ /* 0x000fe20007fe0200 */
[----:B------:R-:W-:Y:S02]  /*50e0*/  IMAD.MOV R3, RZ, RZ, -R3 ;  /* 0x000000ffff037224 */ /* 0x000fe400078e0a03 */
[----:B------:R-:W-:Y:S01]  /*50f0*/  IMAD.MOV R5, RZ, RZ, -R5 ;  /* 0x000000ffff057224 */ /* 0x000fe200078e0a05 */
[----:B------:R-:W-:-:S02]  /*5100*/  PRMT R17, R18, 0x7610, R17 ;  /* 0x0000761012117816 */ /* 0x000fc40000000011 */
[----:B------:R-:W-:Y:S02]  /*5110*/  VIMNMX.U16x2 R10, PT, PT, R10, R8, !PT ;  /* 0x000000080a0a7248 */ /* 0x000fe40007fe0200 */
[----:B------:R-:W-:Y:S02]  /*5120*/  PRMT R18, R3, 0x7710, RZ ;  /* 0x0000771003127816 */ /* 0x000fe400000000ff */
[----:B------:R-:W-:Y:S02]  /*5130*/  PRMT R15, R5, 0x7710, RZ ;  /* 0x00007710050f7816 */ /* 0x000fe400000000ff */
[CC--:B------:R-:W-:Y:S02]  /*5140*/  VIMNMX.U16x2 R3, PT, PT, R8.reuse, R2.reuse, PT ;  /* 0x0000000208037248 */ /* 0x0c0fe40003fe0200 */
[----:B------:R-:W-:Y:S01]  /*5150*/  VIMNMX.U16x2 R8, PT, PT, R8, R2, !PT ;  /* 0x0000000208087248 */ /* 0x000fe20007fe0200 */
[----:B------:R-:W-:Y:S02]  /*5160*/  IMAD.IADD R15, R10, 0x1, R15 ;  /* 0x000000010a0f7824 */ /* 0x000fe400078e020f */
[--C-:B------:R-:W-:Y:S01]  /*5170*/  IMAD.MOV R10, RZ, RZ, -R3.reuse ;  /* 0x000000ffff0a7224 */ /* 0x100fe200078e0a03 */
[----:B------:R-:W-:-:S04]  /*5180*/  PRMT R3, R8, 0x7610, R3 ;  /* 0x0000761008037816 */ /* 0x000fc80000000003 */
[----:B------:R-:W-:Y:S02]  /*5190*/  PRMT R8, R10, 0x7710, RZ ;  /* 0x000077100a087816 */ /* 0x000fe400000000ff */
[----:B------:R-:W5:Y:S03]  /*51a0*/  LD.E.U16 R10, desc[UR8][R42.64+0x68] ;  /* 0x000068082a0a7980 */ /* 0x000f66000c101500 */
[----:B------:R-:W-:Y:S02]  /*51b0*/  IMAD.IADD R3, R3, 0x1, R8 ;  /* 0x0000000103037824 */ /* 0x000fe400078e0208 */
[----:B------:R-:W5:Y:S01]  /*51c0*/  LD.E.U16 R8, desc[UR8][R42.64+0x6a] ;  /* 0x00006a082a087980 */ /* 0x000f62000c101500 */
[----:B------:R-:W-:Y:S01]  /*51d0*/  VIMNMX.U16x2 R5, PT, PT, R2, R12, PT ;  /* 0x0000000c02057248 */ /* 0x000fe20003fe0200 */
[----:B------:R-:W-:-:S04]  /*51e0*/  IMAD.IADD R17, R17, 0x1, R18 ;  /* 0x0000000111117824 */ /* 0x000fc800078e0212 */
[----:B------:R-:W-:Y:S01]  /*51f0*/  IMAD.MOV R5, RZ, RZ, -R5 ;  /* 0x000000ffff057224 */ /* 0x000fe200078e0a05 */
[----:B------:R-:W-:-:S04]  /*5200*/  VIMNMX.U16x2 R2, PT, PT, R2, R12, !PT ;  /* 0x0000000c02027248 */ /* 0x000fc80007fe0200 */
        /* <DEDUP_REMOVED lines=8> */
[----:B------:R-:W5:Y:S01]  /*5290*/  LD.E.U16 R18, desc[UR8][R42.64+0x1c] ;  /* 0x00001c082a127980 */ /* 0x000f62000c101500 */
[----:B---3--:R-:W-:-:S04]  /*52a0*/  VIMNMX.U16x2 R2, PT, PT, R12, R14, PT ;  /* 0x0000000e0c027248 */ /* 0x008fc80003fe0200 */
[----:B------:R-:W-:Y:S02]  /*52b0*/  PRMT R3, R2, 0x7610, R3 ;  /* 0x0000761002037816 */ /* 0x000fe40000000003 */
[----:B----4-:R-:W-:-:S03]  /*52c0*/  VIMNMX.U16x2 R2, PT, PT, R14, R0, PT ;  /* 0x000000000e027248 */ /* 0x010fc60003fe0200 */
[----:B------:R-:W-:Y:S02]  /*52d0*/  IMAD.MOV R3, RZ, RZ, -R3 ;  /* 0x000000ffff037224 */ /* 0x000fe400078e0a03 */
[----:B------:R-:W-:Y:S01]  /*52e0*/  IMAD.MOV R2, RZ, RZ, -R2 ;  /* 0x000000ffff027224 */ /* 0x000fe200078e0a02 */
[----:B------:R-:W-:Y:S02]  /*52f0*/  VIMNMX.U16x2 R12, PT, PT, R12, R14, !PT ;  /* 0x0000000e0c0c7248 */ /* 0x000fe40007fe0200 */
[----:B------:R-:W-:Y:S02]  /*5300*/  PRMT R3, R3, 0x7710, RZ ;  /* 0x0000771003037816 */ /* 0x000fe400000000ff */
[----:B------:R-:W-:Y:S02]  /*5310*/  VIMNMX.U16x2 R14, PT, PT, R14, R0, !PT ;  /* 0x000000000e0e7248 */ /* 0x000fe40007fe0200 */
[----:B------:R-:W-:Y:S01]  /*5320*/  PRMT R5, R2, 0x7710, RZ ;  /* 0x0000771002057816 */ /* 0x000fe200000000ff */
[----:B------:R-:W-:-:S02]  /*5330*/  IMAD.IADD R3, R12, 0x1, R3 ;  /* 0x000000010c037824 */ /* 0x000fc400078e0203 */
[----:B------:R-:W3:Y:S02]  /*5340*/  LD.E.U16 R12, desc[UR8][R42.64+0x1e] ;  /* 0x00001e082a0c7980 */ /* 0x000ee4000c101500 */
[----:B------:R-:W-:Y:S01]  /*5350*/  IMAD.IADD R5, R14, 0x1, R5 ;  /* 0x000000010e057824 */ /* 0x000fe200078e0205 */
[----:B------:R-:W-:-:S04]  /*5360*/  LOP3.LUT R14, R3, 0xffff, RZ, 0xc0, !PT ;  /* 0x0000ffff030e7812 */ /* 0x000fc800078ec0ff */
[----:B------:R-:W-:Y:S02]  /*5370*/  LOP3.LUT R5, R5, 0xffff, RZ, 0xc0, !PT ;  /* 0x0000ffff05057812 */ /* 0x000fe400078ec0ff */
[CC--:B------:R-:W-:Y:S02]  /*5380*/  VIMNMX.U16x2 R2, PT, PT, R0.reuse, R22.reuse, PT ;  /* 0x0000001600027248 */ /* 0x0c0fe40003fe0200 */
[----:B------:R-:W-:Y:S02]  /*5390*/  IADD3 R13, PT, PT, R5, R13, R14 ;  /* 0x0000000d050d7210 */ /* 0x000fe40007ffe00e */
[----:B------:R-:W-:Y:S01]  /*53a0*/  VIMNMX.U16x2 R0, PT, PT, R0, R22, !PT ;  /* 0x0000001600007248 */ /* 0x000fe20007fe0200 */
[----:B------:R-:W-:Y:S01]  /*53b0*/  IMAD.MOV R14, RZ, RZ, -R2 ;  /* 0x000000ffff0e7224 */ /* 0x000fe200078e0a02 */
[----:B--2---:R-:W-:Y:S02]  /*53c0*/  VIMNMX.U16x2 R2, PT, PT, R22, R30, PT ;  /* 0x0000001e16027248 */ /* 0x004fe40003fe0200 */
[----:B------:R-:W-:-:S02]  /*53d0*/  PRMT R5, R0, 0x7610, R5 ;  /* 0x0000761000057816 */ /* 0x000fc40000000005 */
[----:B------:R-:W-:Y:S01]  /*53e0*/  PRMT R14, R14, 0x7710, RZ ;  /* 0x000077100e0e7816 */ /* 0x000fe200000000ff */
[----:B------:R-:W-:Y:S01]  /*53f0*/  IMAD.MOV R2, RZ, RZ, -R2 ;  /* 0x000000ffff027224 */ /* 0x000fe200078e0a02 */
[----:B------:R-:W-:-:S03]  /*5400*/  VIMNMX.U16x2 R22, PT, PT, R22, R30, !PT ;  /* 0x0000001e16167248 */ /* 0x000fc60007fe0200 */
[----:B------:R-:W-:Y:S01]  /*5410*/  IMAD.IADD R5, R5, 0x1, R14 ;  /* 0x0000000105057824 */ /* 0x000fe200078e020e */
[----:B------:R-:W-:Y:S01]  /*5420*/  PRMT R17, R2, 0x7710, RZ ;  /* 0x0000771002117816 */ /* 0x000fe200000000ff */
[----:B------:R-:W2:Y:S04]  /*5430*/  LD.E.U16 R14, desc[UR8][R42.64+0x6c] ;  /* 0x00006c082a0e7980 */ /* 0x000ea8000c101500 */
[----:B------:R-:W4:Y:S01]  /*5440*/  LD.E.U16 R2, desc[UR8][R42.64+0x6e] ;  /* 0x00006e082a027980 */ /* 0x000f22000c101500 */
[----:B------:R-:W-:Y:S01]  /*5450*/  VIMNMX.U16x2 R3, PT, PT, R26, R20, PT ;  /* 0x000000141a037248 */ /* 0x000fe20003fe0200 */
[----:B------:R-:W-:Y:S01]  /*5460*/  IMAD.IADD R22, R22, 0x1, R17 ;  /* 0x0000000116167824 */ /* 0x000fe200078e0211 */
[----:B------:R-:W-:Y:S02]  /*5470*/  VIMNMX.U16x2 R0, PT, PT, R16, R6, PT ;  /* 0x0000000610007248 */ /* 0x000fe40003fe0200 */
[----:B------:R-:W-:-:S02]  /*5480*/  PRMT R15, R3, 0x7610, R15 ;  /* 0x00007610030f7816 */ /* 0x000fc4000000000f */
[----:B------:R-:W-:Y:S02]  /*5490*/  VIMNMX.U16x2 R3, PT, PT, R26, R20, !PT ;  /* 0x000000141a037248 */ /* 0x000fe40007fe0200 */
[----:B------:R-:W-:Y:S01]  /*54a0*/  VIMNMX.U16x2 R6, PT, PT, R16, R6, !PT ;  /* 0x0000000610067248 */ /* 0x000fe20007fe0200 */
[--C-:B------:R-:W-:Y:S01]  /*54b0*/  IMAD.MOV R36, RZ, RZ, -R15.reuse ;  /* 0x000000ffff247224 */ /* 0x100fe200078e0a0f */
[----:B------:R-:W-:Y:S02]  /*54c0*/  LOP3.LUT R16, R5, 0xffff, RZ, 0xc0, !PT ;  /* 0x0000ffff05107812 */ /* 0x000fe400078ec0ff */
[----:B------:R-:W-:Y:S02]  /*54d0*/  LOP3.LUT R22, R22, 0xffff, RZ, 0xc0, !PT ;  /* 0x0000ffff16167812 */ /* 0x000fe400078ec0ff */
[----:B------:R-:W-:Y:S02]  /*54e0*/  PRMT R15, R3, 0x7610, R15 ;  /* 0x00007610030f7816 */ /* 0x000fe4000000000f */
[----:B------:R-:W-:-:S02]  /*54f0*/  VIMNMX.U16x2 R5, PT, PT, R34, R32, PT ;  /* 0x0000002022057248 */ /* 0x000fc40003fe0200 */
[-C--:B------:R-:W-:Y:S02]  /*5500*/  VIMNMX.U16x2 R3, PT, PT, R20, R34.reuse, PT ;  /* 0x0000002214037248 */ /* 0x080fe40003fe0200 */
[----:B------:R-:W-:Y:S01]  /*5510*/  IADD3 R13, PT, PT, R22, R13, R16 ;  /* 0x0000000d160d7210 */ /* 0x000fe20007ffe010 */
[----:B------:R-:W-:Y:S01]  /*5520*/  IMAD.MOV R22, RZ, RZ, -R5 ;  /* 0x000000ffff167224 */ /* 0x000fe200078e0a05 */
[----:B------:R-:W4:Y:S01]  /*5530*/  LD.E.U16 R16, desc[UR8][R42.64+0x70] ;  /* 0x000070082a107980 */ /* 0x000f22000c101500 */
[----:B------:R-:W-:Y:S01]  /*5540*/  VIMNMX.U16x2 R20, PT, PT, R20, R34, !PT ;  /* 0x0000002214147248 */ /* 0x000fe20007fe0200 */
[--C-:B------:R-:W-:Y:S01]  /*5550*/  IMAD.MOV R17, RZ, RZ, -R3.reuse ;  /* 0x000000ffff117224 */ /* 0x100fe200078e0a03 */
[----:B------:R-:W-:Y:S02]  /*5560*/  VIMNMX.U16x2 R34, PT, PT, R34, R32, !PT ;  /* 0x0000002022227248 */ /* 0x000fe40007fe0200 */
[----:B------:R-:W-:Y:S02]  /*5570*/  PRMT R22, R22, 0x7710, RZ ;  /* 0x0000771016167816 */ /* 0x000fe400000000ff */
[----:B------:R-:W-:-:S02]  /*5580*/  PRMT R3, R34, 0x7610, R3 ;  /* 0x0000761022037816 */ /* 0x000fc40000000003 */
[----:B------:R-:W-:Y:S01]  /*5590*/  PRMT R5, R17, 0x7710, RZ ;  /* 0x0000771011057816 */ /* 0x000fe200000000ff */
[----:B------:R-:W4:Y:S01]  /*55a0*/  LD.E.U16 R34, desc[UR8][R42.64+0x72] ;  /* 0x000072082a227980 */ /* 0x000f22000c101500 */
[----:B------:R-:W-:Y:S01]  /*55b0*/  PRMT R36, R36, 0x7710, RZ ;  /* 0x0000771024247816 */ /* 0x000fe200000000ff */
[----:B------:R-:W-:Y:S02]  /*55c0*/  IMAD.IADD R3, R3, 0x1, R22 ;  /* 0x0000000103037824 */ /* 0x000fe400078e0216 */
[----:B------:R-:W-:Y:S01]  /*55d0*/  IMAD.IADD R20, R20, 0x1, R5 ;  /* 0x0000000114147824 */ /* 0x000fe200078e0205 */
[----:B------:R-:W4:Y:S01]  /*55e0*/  LD.E.U16 R22, desc[UR8][R42.64+0x74] ;  /* 0x000074082a167980 */ /* 0x000f22000c101500 */
[----:B------:R-:W-:-:S03]  /*55f0*/  IMAD.IADD R15, R15, 0x1, R36 ;  /* 0x000000010f0f7824 */ /* 0x000fc600078e0224 */
[----:B------:R-:W-:Y:S02]  /*5600*/  LOP3.LUT R36, R20, 0xffff, RZ, 0xc0, !PT ;  /* 0x0000ffff14247812 */ /* 0x000fe400078ec0ff */
[----:B------:R-:W4:Y:S01]  /*5610*/  LD.E.U16 R20, desc[UR8][R42.64+0x76] ;  /* 0x000076082a147980 */ /* 0x000f22000c101500 */
[----:B------:R-:W-:Y:S02]  /*5620*/  LOP3.LUT R15, R15, 0xffff, RZ, 0xc0, !PT ;  /* 0x0000ffff0f0f7812 */ /* 0x000fe400078ec0ff */
[----:B------:R-:W-:Y:S02]  /*5630*/  LOP3.LUT R3, R3, 0xffff, RZ, 0xc0, !PT ;  /* 0x0000ffff03037812 */ /* 0x000fe400078ec0ff */
[----:B-----5:R-:W-:Y:S02]  /*5640*/  VIMNMX.U16x2 R5, PT, PT, R10, R8, PT ;  /* 0x000000080a057248 */ /* 0x020fe40003fe0200 */
[----:B------:R-:W-:Y:S02]  /*5650*/  IADD3 R15, PT, PT, R3, R15, R36 ;  /* 0x0000000f030f7210 */ /* 0x000fe40007ffe024 */
[CC--:B------:R-:W-:Y:S01]  /*5660*/  VIMNMX.U16x2 R3, PT, PT, R32.reuse, R10.reuse, PT ;  /* 0x0000000a20037248 */ /* 0x0c0fe20003fe0200 */
[----:B------:R-:W-:Y:S01]  /*5670*/  IMAD.MOV R5, RZ, RZ, -R5 ;  /* 0x000000ffff057224 */ /* 0x000fe200078e0a05 */
[----:B------:R-:W5:Y:S03]  /*5680*/  LD.E.U16 R36, desc[UR8][R42.64+0x7a] ;  /* 0x00007a082a247980 */ /* 0x000f66000c101500 */
[----:B------:R-:W-:Y:S01]  /*5690*/  IMAD.MOV R3, RZ, RZ, -R3 ;  /* 0x000000ffff037224 */ /* 0x000fe200078e0a03 */
[----:B------:R-:W-:-:S02]  /*56a0*/  VIMNMX.U16x2 R32, PT, PT, R32, R10, !PT ;  /* 0x0000000a20207248 */ /* 0x000fc40007fe0200 */
[----:B------:R-:W-:Y:S02]  /*56b0*/  VIMNMX.U16x2 R10, PT, PT, R10, R8, !PT ;  /* 0x000000080a0a7248 */ /* 0x000fe40007fe0200 */
[----:B------:R-:W-:Y:S02]  /*56c0*/  PRMT R3, R3, 0x7710, RZ ;  /* 0x0000771003037816 */ /* 0x000fe400000000ff */
[----:B------:R-:W-:-:S03]  /*56d0*/  PRMT R5, R5, 0x7710, RZ ;  /* 0x0000771005057816 */ /* 0x000fc600000000ff */
[----:B------:R-:W-:Y:S02]  /*56e0*/  IMAD.IADD R32, R32, 0x1, R3 ;  /* 0x0000000120207824 */ /* 0x000fe400078e0203 */
[----:B------:R-:W-:-:S03]  /*56f0*/  IMAD.IADD R10, R10, 0x1, R5 ;  /* 0x000000010a0a7824 */ /* 0x000fc600078e0205 */
[----:B------:R-:W-:Y:S02]  /*5700*/  LOP3.LUT R32, R32, 0xffff, RZ, 0xc0, !PT ;  /* 0x0000ffff20207812 */ /* 0x000fe400078ec0ff */
[----:B------:R-:W-:Y:S02]  /*5710*/  LOP3.LUT R5, R10, 0xffff, RZ, 0xc0, !PT ;  /* 0x0000ffff0a057812 */ /* 0x000fe400078ec0ff */
[----:B------:R-:W5:Y:S02]  /*5720*/  LD.E.U16 R10, desc[UR8][R42.64+0x7e] ;  /* 0x00007e082a0a7980 */ /* 0x000f64000c101500 */
[----:B------:R-:W-:Y:S02]  /*5730*/  IADD3 R5, PT, PT, R5, R15, R32 ;  /* 0x0000000f05057210 */ /* 0x000fe40007ffe020 */
[----:B------:R-:W5:Y:S01]  /*5740*/  LD.E.U16 R32, desc[UR8][R42.64+0x7c] ;  /* 0x00007c082a207980 */ /* 0x000f62000c101500 */
[----:B------:R-:W-:-:S05]  /*5750*/  VIMNMX.U16x2 R3, PT, PT, R4, R18, PT ;  /* 0x0000001204037248 */ /* 0x000fca0003fe0200 */
[----:B------:R-:W-:-:S05]  /*5760*/  IMAD.MOV R3, RZ, RZ, -R3 ;  /* 0x000000ffff037224 */ /* 0x000fca00078e0a03 */
[----:B------:R-:W-:Y:S02]  /*5770*/  PRMT R15, R3, 0x7710, RZ ;  /* 0x00007710030f7816 */ /* 0x000fe400000000ff */
[----:B------:R-:W-:-:S05]  /*5780*/  VIMNMX.U16x2 R4, PT, PT, R4, R18, !PT ;  /* 0x0000001204047248 */ /* 0x000fca0007fe0200 */
[----:B------:R-:W-:Y:S01]  /*5790*/  IMAD.IADD R15, R4, 0x1, R15 ;  /* 0x00000001040f7824 */ /* 0x000fe200078e020f */
[----:B---3--:R-:W-:-:S05]  /*57a0*/  VIMNMX.U16x2 R3, PT, PT, R18, R12, PT ;  /* 0x0000000c12037248 */ /* 0x008fca0003fe0200 */
[----:B------:R-:W-:Y:S01]  /*57b0*/  IMAD.MOV R3, RZ, RZ, -R3 ;  /* 0x000000ffff037224 */ /* 0x000fe200078e0a03 */
[----:B------:R-:W-:-:S04]  /*57c0*/  VIMNMX.U16x2 R18, PT, PT, R18, R12, !PT ;  /* 0x0000000c12127248 */ /* 0x000fc80007fe0200 */
[----:B------:R-:W-:Y:S02]  /*57d0*/  PRMT R4, R3, 0x7710, RZ ;  /* 0x0000771003047816 */ /* 0x000fe400000000ff */
[----:B------:R-:W-:Y:S02]  /*57e0*/  PRMT R3, R0, 0x7610, R3 ;  /* 0x0000761000037816 */ /* 0x000fe40000000003 */
[----:B------:R-:W-:-:S03]  /*57f0*/  PRMT R17, R18, 0x7610, R17 ;  /* 0x0000761012117816 */ /* 0x000fc60000000011 */
[----:B------:R-:W-:Y:S02]  /*5800*/  IMAD.MOV R3, RZ, RZ, -R3 ;  /* 0x000000ffff037224 */ /* 0x000fe400078e0a03 */
[----:B------:R-:W-:-:S03]  /*5810*/  IMAD.IADD R17, R17, 0x1, R4 ;  /* 0x0000000111117824 */ /* 0x000fc600078e0204 */
[----:B------:R-:W-:Y:S02]  /*5820*/  PRMT R19, R3, 0x7710, RZ ;  /* 0x0000771003137816 */ /* 0x000fe400000000ff */
[----:B--2---:R-:W-:Y:S02]  /*5830*/  VIMNMX.U16x2 R3, PT, PT, R8, R14, PT ;  /* 0x0000000e08037248 */ /* 0x004fe40003fe0200 */
[----:B----4-:R-:W-:-:S03]  /*5840*/  VIMNMX.U16x2 R4, PT, PT, R14, R2, PT ;  /* 0x000000020e047248 */ /* 0x010fc60003fe0200 */
[----:B------:R-:W-:Y:S01]  /*5850*/  IMAD.MOV R3, RZ, RZ, -R3 ;  /* 0x000000ffff037224 */ /* 0x000fe200078e0a03 */
[----:B------:R-:W-:Y:S01]  /*5860*/  VIMNMX.U16x2 R8, PT, PT, R8, R14, !PT ;  /* 0x0000000e08087248 */ /* 0x000fe20007fe0200 */
[----:B------:R-:W-:-:S03]  /*5870*/  IMAD.MOV R4, RZ, RZ, -R4 ;  /* 0x000000ffff047224 */ /* 0x000fc600078e0a04 */
[----:B------:R-:W-:Y:S01]  /*5880*/  PRMT R3, R3, 0x7710, RZ ;  /* 0x0000771003037816 */ /* 0x000fe200000000ff */
[----:B------:R-:W-:Y:S01]  /*5890*/  IMAD.IADD R6, R6, 0x1, R19 ;  /* 0x0000000106067824 */ /* 0x000fe200078e0213 */
[----:B------:R-:W-:Y:S02]  /*58a0*/  VIMNMX.U16x2 R14, PT, PT, R14, R2, !PT ;  /* 0x000000020e0e7248 */ /* 0x000fe40007fe0200 */
[----:B------:R-:W-:Y:S01]  /*58b0*/  PRMT R19, R4, 0x7710, RZ ;  /* 0x0000771004137816 */ /* 0x000fe200000000ff */
[----:B------:R-:W-:-:S04]  /*58c0*/  IMAD.IADD R8, R8, 0x1, R3 ;  /* 0x0000000108087824 */ /* 0x000fc800078e0203 */
[----:B------:R-:W-:Y:S01]  /*58d0*/  IMAD.IADD R14, R14, 0x1, R19 ;  /* 0x000000010e0e7824 */ /* 0x000fe200078e0213 */
[----:B------:R-:W-:Y:S02]  /*58e0*/  LOP3.LUT R8, R8, 0xffff, RZ, 0xc0, !PT ;  /* 0x0000ffff08087812 */ /* 0x000fe400078ec0ff */
[-C--:B------:R-:W-:Y:S02]  /*58f0*/  VIMNMX.U16x2 R3, PT, PT, R2, R16.reuse, PT ;  /* 0x0000001002037248 */ /* 0x080fe40003fe0200 */
[----:B------:R-:W-:Y:S02]  /*5900*/  LOP3.LUT R14, R14, 0xffff, RZ, 0xc0, !PT ;  /* 0x0000ffff0e0e7812 */ /* 0x000fe400078ec0ff */
[----:B------:R-:W-:Y:S02]  /*5910*/  PRMT R18, R3, 0x7610, R18 ;  /* 0x0000761003127816 */ /* 0x000fe40000000012 */
[----:B------:R-:W-:Y:S02]  /*5920*/  VIMNMX.U16x2 R2, PT, PT, R2, R16, !PT ;  /* 0x0000001002027248 */ /* 0x000fe40007fe0200 */
[----:B------:R-:W-:Y:S01]  /*5930*/  IADD3 R5, PT, PT, R14, R5, R8 ;  /* 0x000000050e057210 */ /* 0x000fe20007ffe008 */
[----:B------:R-:W-:Y:S01]  /*5940*/  IMAD.MOV R18, RZ, RZ, -R18 ;  /* 0x000000ffff127224 */ /* 0x000fe200078e0a12 */
[----:B------:R-:W-:-:S02]  /*5950*/  VIMNMX.U16x2 R3, PT, PT, R16, R34, PT ;  /* 0x0000002210037248 */ /* 0x000fc40003fe0200 */
[----:B------:R-:W-:Y:S02]  /*5960*/  PRMT R8, R2, 0x7610, R8 ;  /* 0x0000761002087816 */ /* 0x000fe40000000008 */
[----:B------:R-:W-:Y:S02]  /*5970*/  VIMNMX.U16x2 R2, PT, PT, R34, R22, PT ;  /* 0x0000001622027248 */ /* 0x000fe40003fe0200 */
[----:B------:R-:W-:Y:S01]  /*5980*/  PRMT R19, R18, 0x7710, RZ ;  /* 0x0000771012137816 */ /* 0x000fe200000000ff */
[----:B------:R-:W-:Y:S01]  /*5990*/  IMAD.MOV R18, RZ, RZ, -R3 ;  /* 0x000000ffff127224 */ /* 0x000fe200078e0a03 */
[----:B------:R-:W-:Y:S02]  /*59a0*/  VIMNMX.U16x2 R16, PT, PT, R16, R34, !PT ;  /* 0x0000002210107248 */ /* 0x000fe40007fe0200 */
[----:B------:R-:W-:Y:S01]  /*59b0*/  PRMT R14, R2, 0x7610, R14 ;  /* 0x00007610020e7816 */ /* 0x000fe2000000000e */
[----:B------:R-:W-:Y:S01]  /*59c0*/  IMAD.IADD R3, R8, 0x1, R19 ;  /* 0x0000000108037824 */ /* 0x000fe200078e0213 */
[----:B------:R-:W-:-:S02]  /*59d0*/  VIMNMX.U16x2 R2, PT, PT, R22, R20, PT ;  /* 0x0000001416027248 */ /* 0x000fc40003fe0200 */
[----:B------:R-:W-:Y:S01]  /*59e0*/  PRMT R8, R16, 0x7610, R8 ;  /* 0x0000761010087816 */ /* 0x000fe20000000008 */
[--C-:B------:R-:W-:Y:S01]  /*59f0*/  IMAD.MOV R16, RZ, RZ, -R14.reuse ;  /* 0x000000ffff107224 */ /* 0x100fe200078e0a0e */
[----:B------:R-:W-:Y:S02]  /*5a00*/  PRMT R19, R18, 0x7710, RZ ;  /* 0x0000771012137816 */ /* 0x000fe400000000ff */
[----:B------:R-:W-:Y:S02]  /*5a10*/  VIMNMX.U16x2 R34, PT, PT, R34, R22, !PT ;  /* 0x0000001622227248 */ /* 0x000fe40007fe0200 */
[----:B------:R-:W-:Y:S01]  /*5a20*/  PRMT R14, R2, 0x7610, R14 ;  /* 0x00007610020e7816 */ /* 0x000fe2000000000e */
[----:B------:R-:W-:Y:S01]  /*5a30*/  IMAD.IADD R8, R8, 0x1, R19 ;  /* 0x0000000108087824 */ /* 0x000fe200078e0213 */
[----:B------:R-:W-:Y:S02]  /*5a40*/  PRMT R2, R34, 0x7610, R2 ;  /* 0x0000761022027816 */ /* 0x000fe40000000002 */
[----:B------:R-:W-:Y:S01]  /*5a50*/  PRMT R19, R16, 0x7710, RZ ;  /* 0x0000771010137816 */ /* 0x000fe200000000ff */
[----:B------:R-:W-:Y:S01]  /*5a60*/  IMAD.MOV R14, RZ, RZ, -R14 ;  /* 0x000000ffff0e7224 */ /* 0x000fe200078e0a0e */
[----:B------:R-:W-:-:S02]  /*5a70*/  VIMNMX.U16x2 R4, PT, PT, R30, R26, PT ;  /* 0x0000001a1e047248 */ /* 0x000fc40003fe0200 */
[----:B------:R-:W-:Y:S01]  /*5a80*/  VIMNMX.U16x2 R22, PT, PT, R22, R20, !PT ;  /* 0x0000001416167248 */ /* 0x000fe20007fe0200 */
[----:B------:R-:W-:Y:S01]  /*5a90*/  IMAD.IADD R2, R2, 0x1, R19 ;  /* 0x0000000102027824 */ /* 0x000fe200078e0213 */
[----:B------:R-:W-:Y:S01]  /*5aa0*/  PRMT R19, R14, 0x7710, RZ ;  /* 0x000077100e137816 */ /* 0x000fe200000000ff */
[----:B------:R-:W-:Y:S01]  /*5ab0*/  IMAD.MOV R14, RZ, RZ, -R4 ;  /* 0x000000ffff0e7224 */ /* 0x000fe200078e0a04 */
[----:B------:R-:W-:Y:S02]  /*5ac0*/  LOP3.LUT R4, R3, 0xffff, RZ, 0xc0, !PT ;  /* 0x0000ffff03047812 */ /* 0x000fe400078ec0ff */
[----:B------:R-:W-:Y:S01]  /*5ad0*/  LOP3.LUT R8, R8, 0xffff, RZ, 0xc0, !PT ;  /* 0x0000ffff08087812 */ /* 0x000fe200078ec0ff */
[----:B------:R-:W-:Y:S01]  /*5ae0*/  IMAD.IADD R22, R22, 0x1, R19 ;  /* 0x0000000116167824 */ /* 0x000fe200078e0213 */
[----:B------:R-:W-:Y:S02]  /*5af0*/  LOP3.LUT R2, R2, 0xffff, RZ, 0xc0, !PT ;  /* 0x0000ffff02027812 */ /* 0x000fe400078ec0ff */
[----:B------:R-:W-:-:S02]  /*5b00*/  IADD3 R5, PT, PT, R8, R5, R4 ;  /* 0x0000000508057210 */ /* 0x000fc40007ffe004 */
[----:B------:R-:W-:Y:S02]  /*5b10*/  LOP3.LUT R22, R22, 0xffff, RZ, 0xc0, !PT ;  /* 0x0000ffff16167812 */ /* 0x000fe400078ec0ff */
[----:B------:R-:W-:Y:S02]  /*5b20*/  VIMNMX.U16x2 R8, PT, PT, R20, R38, PT ;  /* 0x0000002614087248 */ /* 0x000fe40003fe0200 */
[----:B-----5:R-:W-:Y:S02]  /*5b30*/  VIMNMX.U16x2 R4, PT, PT, R38, R36, PT ;  /* 0x0000002426047248 */ /* 0x020fe40003fe0200 */
[----:B------:R-:W-:Y:S02]  /*5b40*/  IADD3 R2, PT, PT, R22, R5, R2 ;  /* 0x0000000516027210 */ /* 0x000fe40007ffe002 */
[----:B------:R-:W-:Y:S02]  /*5b50*/  PRMT R5, R8, 0x7610, R5 ;  /* 0x0000761008057816 */ /* 0x000fe40000000005 */
[----:B------:R-:W-:-:S02]  /*5b60*/  VIMNMX.U16x2 R26, PT, PT, R30, R26, !PT ;  /* 0x0000001a1e1a7248 */ /* 0x000fc40007fe0200 */
[----:B------:R-:W-:Y:S01]  /*5b70*/  PRMT R8, R4, 0x7610, R8 ;  /* 0x0000761004087816 */ /* 0x000fe20000000008 */
[----:B------:R-:W-:Y:S01]  /*5b80*/  IMAD.MOV R5, RZ, RZ, -R5 ;  /* 0x000000ffff057224 */ /* 0x000fe200078e0a05 */
[----:B------:R-:W-:Y:S02]  /*5b90*/  PRMT R3, R26, 0x7610, R3 ;  /* 0x000076101a037816 */ /* 0x000fe40000000003 */
[----:B------:R-:W-:Y:S01]  /*5ba0*/  PRMT R14, R14, 0x7710, RZ ;  /* 0x000077100e0e7816 */ /* 0x000fe200000000ff */
[----:B------:R-:W-:Y:S01]  /*5bb0*/  IMAD.MOV R19, RZ, RZ, -R8 ;  /* 0x000000ffff137224 */ /* 0x000fe200078e0a08 */
[----:B------:R-:W-:Y:S02]  /*5bc0*/  VIMNMX.U16x2 R20, PT, PT, R20, R38, !PT ;  /* 0x0000002614147248 */ /* 0x000fe40007fe0200 */
[----:B------:R-:W-:Y:S01]  /*5bd0*/  VIMNMX.U16x2 R38, PT, PT, R38, R36, !PT ;  /* 0x0000002426267248 */ /* 0x000fe20007fe0200 */
[----:B------:R-:W-:Y:S01]  /*5be0*/  IMAD.IADD R3, R3, 0x1, R14 ;  /* 0x0000000103037824 */ /* 0x000fe200078e020e */
[----:B------:R-:W-:-:S02]  /*5bf0*/  PRMT R4, R20, 0x7610, R4 ;  /* 0x0000761014047816 */ /* 0x000fc40000000004 */
[----:B------:R-:W-:Y:S02]  /*5c00*/  PRMT R8, R38, 0x7610, R8 ;  /* 0x0000761026087816 */ /* 0x000fe40000000008 */
[----:B------:R-:W-:Y:S02]  /*5c10*/  VIMNMX.U16x2 R14, PT, PT, R36, R32, PT ;  /* 0x00000020240e7248 */ /* 0x000fe40003fe0200 */
[----:B------:R-:W-:Y:S02]  /*5c20*/  PRMT R5, R5, 0x7710, RZ ;  /* 0x0000771005057816 */ /* 0x000fe400000000ff */
[----:B------:R-:W-:Y:S01]  /*5c30*/  PRMT R19, R19, 0x7710, RZ ;  /* 0x0000771013137816 */ /* 0x000fe200000000ff */
[----:B------:R-:W-:Y:S02]  /*5c40*/  IMAD.MOV R14, RZ, RZ, -R14 ;  /* 0x000000ffff0e7224 */ /* 0x000fe400078e0a0e */
[----:B------:R-:W-:Y:S02]  /*5c50*/  IMAD.IADD R5, R4, 0x1, R5 ;  /* 0x0000000104057824 */ /* 0x000fe400078e0205 */
[----:B------:R-:W-:Y:S01]  /*5c60*/  IMAD.IADD R8, R8, 0x1, R19 ;  /* 0x0000000108087824 */ /* 0x000fe200078e0213 */
[----:B------:R-:W-:-:S02]  /*5c70*/  LOP3.LUT R4, R3, 0xffff, RZ, 0xc0, !PT ;  /* 0x0000ffff03047812 */ /* 0x000fc400078ec0ff */
[----:B------:R-:W-:Y:S02]  /*5c80*/  LOP3.LUT R5, R5, 0xffff, RZ, 0xc0, !PT ;  /* 0x0000ffff05057812 */ /* 0x000fe400078ec0ff */
[----:B------:R-:W-:Y:S02]  /*5c90*/  LOP3.LUT R8, R8, 0xffff, RZ, 0xc0, !PT ;  /* 0x0000ffff08087812 */ /* 0x000fe400078ec0ff */
[----:B------:R-:W-:Y:S02]  /*5ca0*/  PRMT R3, R14, 0x7710, RZ ;  /* 0x000077100e037816 */ /* 0x000fe400000000ff */
[----:B------:R-:W-:Y:S02]  /*5cb0*/  VIMNMX.U16x2 R14, PT, PT, R32, R10, PT ;  /* 0x0000000a200e7248 */ /* 0x000fe40003fe0200 */
[----:B------:R-:W-:Y:S02]  /*5cc0*/  IADD3 R5, PT, PT, R8, R2, R5 ;  /* 0x0000000208057210 */ /* 0x000fe40007ffe005 */
[----:B------:R-:W-:-:S02]  /*5cd0*/  PRMT R2, R14, 0x7610, R2 ;  /* 0x000076100e027816 */ /* 0x000fc40000000002 */
[----:B------:R-:W-:-:S03]  /*5ce0*/  VIMNMX.U16x2 R16, PT, PT, R36, R32, !PT ;  /* 0x0000002024107248 */ /* 0x000fc60007fe0200 */
[----:B------:R-:W-:Y:S02]  /*5cf0*/  IMAD.MOV R2, RZ, RZ, -R2 ;  /* 0x000000ffff027224 */ /* 0x000fe400078e0a02 */
[----:B------:R-:W-:Y:S01]  /*5d00*/  IMAD.IADD R8, R16, 0x1, R3 ;  /* 0x0000000110087824 */ /* 0x000fe200078e0203 */
[----:B------:R-:W-:Y:S01]  /*5d10*/  VIMNMX.U16x2 R16, PT, PT, R10, R28, PT ;  /* 0x0000001c0a107248 */ /* 0x000fe20003fe0200 */
[----:B------:R-:W-:Y:S01]  /*5d20*/  IMAD.IADD R4, R13, 0x1, R4 ;  /* 0x000000010d047824 */ /* 0x000fe200078e0204 */
[----:B------:R-:W-:Y:S02]  /*5d30*/  VIMNMX.U16x2 R14, PT, PT, R32, R10, !PT ;  /* 0x0000000a200e7248 */ /* 0x000fe40007fe0200 */
[----:B------:R-:W-:Y:S01]  /*5d40*/  PRMT R19, R2, 0x7710, RZ ;  /* 0x0000771002137816 */ /* 0x000fe200000000ff */
[----:B------:R-:W0:Y:S01]  /*5d50*/  S2R R13, SR_CTAID.Y ;  /* 0x00000000000d7919 */ /* 0x000e220000002600 */
[----:B------:R-:W-:Y:S01]  /*5d60*/  VIMNMX.U16x2 R18, PT, PT, R10, R28, !PT ;  /* 0x0000001c0a127248 */ /* 0x000fe20007fe0200 */
[----:B------:R-:W-:Y:S01]  /*5d70*/  IMAD.MOV R20, RZ, RZ, -R16 ;  /* 0x000000ffff147224 */ /* 0x000fe200078e0a10 */
[----:B------:R1:W2:Y:S01]  /*5d80*/  LDS.64 R2, [R9+0x108] ;  /* 0x0001080009027984 */ /* 0x0002a20000000a00 */
[----:B------:R-:W-:Y:S01]  /*5d90*/  VIMNMX.U16x2 R0, PT, PT, R12, R24, PT ;  /* 0x000000180c007248 */ /* 0x000fe20003fe0200 */
[----:B------:R-:W0:Y:S01]  /*5da0*/  S2R R10, SR_CTAID.X ;  /* 0x00000000000a7919 */ /* 0x000e220000002500 */
[----:B------:R-:W-:Y:S01]  /*5db0*/  IMAD.IADD R16, R14, 0x1, R19 ;  /* 0x000000010e107824 */ /* 0x000fe200078e0213 */
[----:B------:R-:W-:Y:S01]  /*5dc0*/  PRMT R19, R20, 0x7710, RZ ;  /* 0x0000771014137816 */ /* 0x000fe200000000ff */
[----:B------:R-:W3:Y:S01]  /*5dd0*/  S2R R14, SR_CTAID.Z ;  /* 0x00000000000e7919 */ /* 0x000ee20000002700 */
[----:B------:R-:W-:Y:S01]  /*5de0*/  IMAD.MOV R0, RZ, RZ, -R0 ;  /* 0x000000ffff007224 */ /* 0x000fe200078e0a00 */
[----:B------:R-:W-:-:S02]  /*5df0*/  LOP3.LUT R8, R8, 0xffff, RZ, 0xc0, !PT ;  /* 0x0000ffff08087812 */ /* 0x000fc400078ec0ff */
[----:B------:R-:W-:Y:S01]  /*5e00*/  IMAD.IADD R18, R18, 0x1, R19 ;  /* 0x0000000112127824 */ /* 0x000fe200078e0213 */
[----:B------:R-:W-:Y:S02]  /*5e10*/  VIMNMX.U16x2 R12, PT, PT, R12, R24, !PT ;  /* 0x000000180c0c7248 */ /* 0x000fe40007fe0200 */
[----:B------:R-:W-:Y:S02]  /*5e20*/  LOP3.LUT R16, R16, 0xffff, RZ, 0xc0, !PT ;  /* 0x0000ffff10107812 */ /* 0x000fe400078ec0ff */
[----:B------:R-:W-:Y:S02]  /*5e30*/  PRMT R19, R0, 0x7710, RZ ;  /* 0x0000771000137816 */ /* 0x000fe400000000ff */
[----:B------:R-:W-:Y:S02]  /*5e40*/  LOP3.LUT R6, R6, 0xffff, RZ, 0xc0, !PT ;  /* 0x0000ffff06067812 */ /* 0x000fe400078ec0ff */
[----:B------:R-:W-:Y:S01]  /*5e50*/  IADD3 R16, PT, PT, R16, R5, R8 ;  /* 0x0000000510107210 */ /* 0x000fe20007ffe008 */
[----:B------:R-:W-:Y:S01]  /*5e60*/  IMAD.IADD R12, R12, 0x1, R19 ;  /* 0x000000010c0c7824 */ /* 0x000fe200078e0213 */
[----:B------:R-:W-:Y:S01]  /*5e70*/  IADD3 R11, PT, PT, R4, R11, R6 ;  /* 0x0000000b040b7210 */ /* 0x000fe20007ffe006 */
[----:B-1----:R-:W1:Y:S01]  /*5e80*/  LDC.64 R8, c[0x0][0x390] ;  /* 0x0000e400ff087b82 */ /* 0x002e620000000a00 */
[----:B------:R-:W-:-:S02]  /*5e90*/  LOP3.LUT R0, R15, 0xffff, RZ, 0xc0, !PT ;  /* 0x0000ffff0f007812 */ /* 0x000fc400078ec0ff */
[----:B------:R-:W-:Y:S02]  /*5ea0*/  LOP3.LUT R17, R17, 0xffff, RZ, 0xc0, !PT ;  /* 0x0000ffff11117812 */ /* 0x000fe400078ec0ff */
[----:B------:R-:W-:-:S03]  /*5eb0*/  LOP3.LUT R18, R18, 0xffff, RZ, 0xc0, !PT ;  /* 0x0000ffff12127812 */ /* 0x000fc600078ec0ff */
[----:B------:R-:W4:Y:S01]  /*5ec0*/  LDC.64 R4, c[0x0][0x388] ;  /* 0x0000e200ff047b82 */ /* 0x000f220000000a00 */
[----:B------:R-:W-:Y:S02]  /*5ed0*/  IADD3 R0, PT, PT, R17, R7, R0 ;  /* 0x0000000711007210 */ /* 0x000fe40007ffe000 */
[----:B------:R-:W-:Y:S02]  /*5ee0*/  IADD3 R11, PT, PT, R11, R16, R18 ;  /* 0x000000100b0b7210 */ /* 0x000fe40007ffe012 */
[----:B------:R-:W-:-:S04]  /*5ef0*/  LOP3.LUT R7, R12, 0xffff, RZ, 0xc0, !PT ;  /* 0x0000ffff0c077812 */ /* 0x000fc800078ec0ff */
[----:B------:R-:W-:Y:S01]  /*5f00*/  IADD3 R0, PT, PT, R11, R0, R7 ;  /* 0x000000000b007210 */ /* 0x000fe20007ffe007 */
[----:B0-----:R-:W-:-:S04]  /*5f10*/  IMAD R13, R13, 0x14, R10 ;  /* 0x000000140d0d7824 */ /* 0x001fc800078e020a */
[----:B------:R-:W-:Y:S02]  /*5f20*/  IMAD.SHL.U32 R0, R0, 0x2, RZ ;  /* 0x0000000200007824 */ /* 0x000fe400078e00ff */
[----:B---3--:R-:W-:-:S03]  /*5f30*/  IMAD R13, R14, 0x190, R13 ;  /* 0x000001900e0d7824 */ /* 0x008fc600078e020d */
[----:B------:R-:W-:Y:S01]  /*5f40*/  I2FP.F32.U32 R0, R0 ;  /* 0x0000000000007245 */ /* 0x000fe20000201000 */
[----:B-1----:R-:W-:Y:S01]  /*5f50*/  IMAD.WIDE.U32 R8, R13, 0x4, R8 ;  /* 0x000000040d087825 */ /* 0x002fe200078e0008 */
[----:B--2---:R-:W-:-:S03]  /*5f60*/  SHF.R.U64 R7, R2, 0x6, R3 ;  /* 0x0000000602077819 */ /* 0x004fc60000001203 */
[----:B------:R-:W-:Y:S01]  /*5f70*/  FMUL R3, R0, 0.0078125 ;  /* 0x3c00000000037820 */ /* 0x000fe20000400000 */
[----:B----4-:R-:W-:-:S04]  /*5f80*/  IMAD.WIDE.U32 R4, R13, 0x4, R4 ;  /* 0x000000040d047825 */ /* 0x010fc800078e0004 */
[----:B------:R-:W-:Y:S04]  /*5f90*/  STG.E desc[UR8][R8.64], R3 ;  /* 0x0000000308007986 */ /* 0x000fe8000c101908 */
[----:B------:R-:W-:Y:S01]  /*5fa0*/  STG.E desc[UR8][R4.64], R7 ;  /* 0x0000000704007986 */ /* 0x000fe2000c101908 */
[----:B------:R-:W-:Y:S05]  /*5fb0*/  EXIT ;  /* 0x000000000000794d */ /* 0x000fea0003800000 */
        .weak           $__internal_0_$__cuda_sm3x_div_rn_noftz_f32_slowpath
        .type           $__internal_0_$__cuda_sm3x_div_rn_noftz_f32_slowpath,@function
        .size           $__internal_0_$__cuda_sm3x_div_rn_noftz_f32_slowpath,(.L_x_26 - $__internal_0_$__cuda_sm3x_div_rn_noftz_f32_slowpath)
$__internal_0_$__cuda_sm3x_div_rn_noftz_f32_slowpath:
[----:B------:R-:W-:Y:S01]  /*5fc0*/  SHF.R.U32.HI R8, RZ, 0x17, R3 ;  /* 0x00000017ff087819 */ /* 0x000fe20000011603 */
[----:B------:R-:W-:Y:S01]  /*5fd0*/  BSSY.RECONVERGENT B1, `(.L_x_14) ;  /* 0x0000062000017945 */ /* 0x000fe20003800200 */
[----:B------:R-:W-:Y:S02]  /*5fe0*/  SHF.R.U32.HI R7, RZ, 0x17, R0 ;  /* 0x00000017ff077819 */ /* 0x000fe40000011600 */
[----:B------:R-:W-:Y:S02]  /*5ff0*/  LOP3.LUT R12, R8, 0xff, RZ, 0xc0, !PT ;  /* 0x000000ff080c7812 */ /* 0x000fe400078ec0ff */
[----:B------:R-:W-:-:S03]  /*6000*/  LOP3.LUT R10, R7, 0xff, RZ, 0xc0, !PT ;  /* 0x000000ff070a7812 */ /* 0x000fc600078ec0ff */
[----:B------:R-:W-:Y:S02]  /*6010*/  VIADD R9, R12, 0xffffffff ;  /* 0xffffffff0c097836 */ /* 0x000fe40000000000 */
[----:B------:R-:W-:-:S03]  /*6020*/  VIADD R8, R10, 0xffffffff ;  /* 0xffffffff0a087836 */ /* 0x000fc60000000000 */
[----:B------:R-:W-:-:S04]  /*6030*/  ISETP.GT.U32.AND P0, PT, R9, 0xfd, PT ;  /* 0x000000fd0900780c */ /* 0x000fc80003f04070 */
[----:B------:R-:W-:-:S13]  /*6040*/  ISETP.GT.U32.OR P0, PT, R8, 0xfd, P0 ;  /* 0x000000fd0800780c */ /* 0x000fda0000704470 */
[----:B------:R-:W-:Y:S01]  /*6050*/  @!P0 IMAD.MOV.U32 R7, RZ, RZ, RZ ;  /* 0x000000ffff078224 */ /* 0x000fe200078e00ff */
[----:B------:R-:W-:Y:S06]  /*6060*/  @!P0 BRA `(.L_x_15) ;  /* 0x00000000005c8947 */ /* 0x000fec0003800000 */
[----:B------:R-:W-:Y:S02]  /*6070*/  FSETP.GTU.FTZ.AND P0, PT, |R0|, +INF , PT ;  /* 0x7f8000000000780b */ /* 0x000fe40003f1c200 */
[----:B------:R-:W-:-:S04]  /*6080*/  FSETP.GTU.FTZ.AND P1, PT, |R3|, +INF , PT ;  /* 0x7f8000000300780b */ /* 0x000fc80003f3c200 */
[----:B------:R-:W-:-:S13]  /*6090*/  PLOP3.LUT P0, PT, P0, P1, PT, 0xf8, 0x8f ;  /* 0x00000000008f781c */ /* 0x000fda0000703f70 */
[----:B------:R-:W-:Y:S05]  /*60a0*/  @P0 BRA `(.L_x_16) ;  /* 0x00000004004c0947 */ /* 0x000fea0003800000 */
[----:B------:R-:W-:-:S13]  /*60b0*/  LOP3.LUT P0, RZ, R3, 0x7fffffff, R0, 0xc8, !PT ;  /* 0x7fffffff03ff7812 */ /* 0x000fda000780c800 */
[----:B------:R-:W-:Y:S05]  /*60c0*/  @!P0 BRA `(.L_x_17) ;  /* 0x00000004003c8947 */ /* 0x000fea0003800000 */
[C---:B------:R-:W-:Y:S02]  /*60d0*/  FSETP.NEU.FTZ.AND P1, PT, |R0|.reuse, +INF , PT ;  /* 0x7f8000000000780b */ /* 0x040fe40003f3d200 */
[----:B------:R-:W-:Y:S02]  /*60e0*/  FSETP.NEU.FTZ.AND P2, PT, |R3|, +INF , PT ;  /* 0x7f8000000300780b */ /* 0x000fe40003f5d200 */
[----:B------:R-:W-:-:S11]  /*60f0*/  FSETP.NEU.FTZ.AND P0, PT, |R0|, +INF , PT ;  /* 0x7f8000000000780b */ /* 0x000fd60003f1d200 */
[----:B------:R-:W-:Y:S05]  /*6100*/  @!P2 BRA !P1, `(.L_x_17) ;  /* 0x00000004002ca947 */ /* 0x000fea0004800000 */
[----:B------:R-:W-:-:S04]  /*6110*/  LOP3.LUT P1, RZ, R0, 0x7fffffff, RZ, 0xc0, !PT ;  /* 0x7fffffff00ff7812 */ /* 0x000fc8000782c0ff */
[----:B------:R-:W-:-:S13]  /*6120*/  PLOP3.LUT P1, PT, P2, P1, PT, 0x2f, 0xf2 ;  /* 0x0000000000f2781c */ /* 0x000fda0001722577 */
[----:B------:R-:W-:Y:S05]  /*6130*/  @P1 BRA `(.L_x_18) ;  /* 0x0000000400181947 */ /* 0x000fea0003800000 */
[----:B------:R-:W-:-:S04]  /*6140*/  LOP3.LUT P1, RZ, R3, 0x7fffffff, RZ, 0xc0, !PT ;  /* 0x7fffffff03ff7812 */ /* 0x000fc8000782c0ff */
[----:B------:R-:W-:-:S13]  /*6150*/  PLOP3.LUT P0, PT, P0, P1, PT, 0x2f, 0xf2 ;  /* 0x0000000000f2781c */ /* 0x000fda0000702577 */
[----:B------:R-:W-:Y:S05]  /*6160*/  @P0 BRA `(.L_x_19) ;  /* 0x0000000400000947 */ /* 0x000fea0003800000 */
[----:B------:R-:W-:Y:S02]  /*6170*/  ISETP.GE.AND P0, PT, R8, RZ, PT ;  /* 0x000000ff0800720c */ /* 0x000fe40003f06270 */
[----:B------:R-:W-:-:S11]  /*6180*/  ISETP.GE.AND P1, PT, R9, RZ, PT ;  /* 0x000000ff0900720c */ /* 0x000fd60003f26270 */
[----:B------:R-:W-:Y:S02]  /*6190*/  @P0 IMAD.MOV.U32 R7, RZ, RZ, RZ ;  /* 0x000000ffff070224 */ /* 0x000fe400078e00ff */
[----:B------:R-:W-:Y:S01]  /*61a0*/  @!P0 FFMA R0, R0, 1.84467440737095516160e+19, RZ ;  /* 0x5f80000000008823 */ /* 0x000fe200000000ff */
[----:B------:R-:W-:Y:S02]  /*61b0*/  @!P0 IMAD.MOV.U32 R7, RZ, RZ, -0x40 ;  /* 0xffffffc0ff078424 */ /* 0x000fe400078e00ff */
[----:B------:R-:W-:Y:S02]  /*61c0*/  @!P1 FFMA R3, R3, 1.84467440737095516160e+19, RZ ;  /* 0x5f80000003039823 */ /* 0x000fe400000000ff */
[----:B------:R-:W-:-:S07]  /*61d0*/  @!P1 VIADD R7, R7, 0x40 ;  /* 0x0000004007079836 */ /* 0x000fce0000000000 */
.L_x_15:
[----:B------:R-:W-:Y:S01]  /*61e0*/  LEA R8, R12, 0xc0800000, 0x17 ;  /* 0xc08000000c087811 */ /* 0x000fe200078eb8ff */
[----:B------:R-:W-:Y:S04]  /*61f0*/  BSSY.RECONVERGENT B2, `(.L_x_20) ;  /* 0x0000036000027945 */ /* 0x000fe80003800200 */
[----:B------:R-:W-:Y:S02]  /*6200*/  IMAD.IADD R8, R3, 0x1, -R8 ;  /* 0x0000000103087824 */ /* 0x000fe400078e0a08 */
[----:B------:R-:W-:Y:S02]  /*6210*/  VIADD R3, R10, 0xffffff81 ;  /* 0xffffff810a037836 */ /* 0x000fe40000000000 */
[----:B------:R0:W1:Y:S01]  /*6220*/  MUFU.RCP R9, R8 ;  /* 0x0000000800097308 */ /* 0x0000620000001000 */
[----:B------:R-:W-:Y:S01]  /*6230*/  FADD.FTZ R11, -R8, -RZ ;  /* 0x800000ff080b7221 */ /* 0x000fe20000010100 */
[C---:B------:R-:W-:Y:S01]  /*6240*/  IMAD R0, R3.reuse, -0x800000, R0 ;  /* 0xff80000003007824 */ /* 0x040fe200078e0200 */
[----:B0-----:R-:W-:-:S05]  /*6250*/  IADD3 R8, PT, PT, R3, 0x7f, -R12 ;  /* 0x0000007f03087810 */ /* 0x001fca0007ffe80c */
[----:B------:R-:W-:Y:S02]  /*6260*/  IMAD.IADD R8, R8, 0x1, R7 ;  /* 0x0000000108087824 */ /* 0x000fe400078e0207 */
[----:B-1----:R-:W-:-:S04]  /*6270*/  FFMA R10, R9, R11, 1 ;  /* 0x3f800000090a7423 */ /* 0x002fc8000000000b */
[----:B------:R-:W-:-:S04]  /*6280*/  FFMA R14, R9, R10, R9 ;  /* 0x0000000a090e7223 */ /* 0x000fc80000000009 */
[----:B------:R-:W-:-:S04]  /*6290*/  FFMA R9, R0, R14, RZ ;  /* 0x0000000e00097223 */ /* 0x000fc800000000ff */
[----:B------:R-:W-:-:S04]  /*62a0*/  FFMA R10, R11, R9, R0 ;  /* 0x000000090b0a7223 */ /* 0x000fc80000000000 */
[----:B------:R-:W-:-:S04]  /*62b0*/  FFMA R9, R14, R10, R9 ;  /* 0x0000000a0e097223 */ /* 0x000fc80000000009 */
[----:B------:R-:W-:-:S04]  /*62c0*/  FFMA R10, R11, R9, R0 ;  /* 0x000000090b0a7223 */ /* 0x000fc80000000000 */
[----:B------:R-:W-:-:S05]  /*62d0*/  FFMA R0, R14, R10, R9 ;  /* 0x0000000a0e007223 */ /* 0x000fca0000000009 */
[----:B------:R-:W-:-:S04]  /*62e0*/  SHF.R.U32.HI R3, RZ, 0x17, R0 ;  /* 0x00000017ff037819 */ /* 0x000fc80000011600 */
[----:B------:R-:W-:-:S05]  /*62f0*/  LOP3.LUT R3, R3, 0xff, RZ, 0xc0, !PT ;  /* 0x000000ff03037812 */ /* 0x000fca00078ec0ff */
[----:B------:R-:W-:-:S04]  /*6300*/  IMAD.IADD R11, R3, 0x1, R8 ;  /* 0x00000001030b7824 */ /* 0x000fc800078e0208 */
[----:B------:R-:W-:-:S05]  /*6310*/  VIADD R3, R11, 0xffffffff ;  /* 0xffffffff0b037836 */ /* 0x000fca0000000000 */
[----:B------:R-:W-:-:S13]  /*6320*/  ISETP.GE.U32.AND P0, PT, R3, 0xfe, PT ;  /* 0x000000fe0300780c */ /* 0x000fda0003f06070 */
[----:B------:R-:W-:Y:S05]  /*6330*/  @!P0 BRA `(.L_x_21) ;  /* 0x0000000000808947 */ /* 0x000fea0003800000 */
[----:B------:R-:W-:-:S13]  /*6340*/  ISETP.GT.AND P0, PT, R11, 0xfe, PT ;  /* 0x000000fe0b00780c */ /* 0x000fda0003f04270 */
[----:B------:R-:W-:Y:S05]  /*6350*/  @P0 BRA `(.L_x_22) ;  /* 0x00000000006c0947 */ /* 0x000fea0003800000 */
[----:B------:R-:W-:-:S13]  /*6360*/  ISETP.GE.AND P0, PT, R11, 0x1, PT ;  /* 0x000000010b00780c */ /* 0x000fda0003f06270 */
[----:B------:R-:W-:Y:S05]  /*6370*/  @P0 BRA `(.L_x_23) ;  /* 0x0000000000740947 */ /* 0x000fea0003800000 */
[----:B------:R-:W-:Y:S02]  /*6380*/  ISETP.GE.AND P0, PT, R11, -0x18, PT ;  /* 0xffffffe80b00780c */ /* 0x000fe40003f06270 */
[----:B------:R-:W-:-:S11]  /*6390*/  LOP3.LUT R0, R0, 0x80000000, RZ, 0xc0, !PT ;  /* 0x8000000000007812 */ /* 0x000fd600078ec0ff */
[----:B------:R-:W-:Y:S05]  /*63a0*/  @!P0 BRA `(.L_x_23) ;  /* 0x0000000000688947 */ /* 0x000fea0003800000 */
[CCC-:B------:R-:W-:Y:S01]  /*63b0*/  FFMA.RZ R3, R14.reuse, R10.reuse, R9.reuse ;  /* 0x0000000a0e037223 */ /* 0x1c0fe2000000c009 */
[CCC-:B------:R-:W-:Y:S01]  /*63c0*/  FFMA.RM R8, R14.reuse, R10.reuse, R9.reuse ;  /* 0x0000000a0e087223 */ /* 0x1c0fe20000004009 */
[C---:B------:R-:W-:Y:S02]  /*63d0*/  ISETP.NE.AND P2, PT, R11.reuse, RZ, PT ;  /* 0x000000ff0b00720c */ /* 0x040fe40003f45270 */
[----:B------:R-:W-:Y:S02]  /*63e0*/  ISETP.NE.AND P1, PT, R11, RZ, PT ;  /* 0x000000ff0b00720c */ /* 0x000fe40003f25270 */
[----:B------:R-:W-:Y:S01]  /*63f0*/  LOP3.LUT R7, R3, 0x7fffff, RZ, 0xc0, !PT ;  /* 0x007fffff03077812 */ /* 0x000fe200078ec0ff */
[----:B------:R-:W-:Y:S01]  /*6400*/  FFMA.RP R3, R14, R10, R9 ;  /* 0x0000000a0e037223 */ /* 0x000fe20000008009 */
[----:B------:R-:W-:Y:S02]  /*6410*/  VIADD R10, R11, 0x20 ;  /* 0x000000200b0a7836 */ /* 0x000fe40000000000 */
[----:B------:R-:W-:Y:S01]  /*6420*/  LOP3.LUT R7, R7, 0x800000, RZ, 0xfc, !PT ;  /* 0x0080000007077812 */ /* 0x000fe200078efcff */
[----:B------:R-:W-:Y:S01]  /*6430*/  IMAD.MOV R9, RZ, RZ, -R11 ;  /* 0x000000ffff097224 */ /* 0x000fe200078e0a0b */
[----:B------:R-:W-:-:S02]  /*6440*/  FSETP.NEU.FTZ.AND P0, PT, R3, R8, PT ;  /* 0x000000080300720b */ /* 0x000fc40003f1d000 */
[----:B------:R-:W-:Y:S02]  /*6450*/  SHF.L.U32 R10, R7, R10, RZ ;  /* 0x0000000a070a7219 */ /* 0x000fe400000006ff */
[----:B------:R-:W-:Y:S02]  /*6460*/  SEL R8, R9, RZ, P2 ;  /* 0x000000ff09087207 */ /* 0x000fe40001000000 */
[----:B------:R-:W-:Y:S02]  /*6470*/  ISETP.NE.AND P1, PT, R10, RZ, P1 ;  /* 0x000000ff0a00720c */ /* 0x000fe40000f25270 */
[----:B------:R-:W-:Y:S02]  /*6480*/  SHF.R.U32.HI R8, RZ, R8, R7 ;  /* 0x00000008ff087219 */ /* 0x000fe40000011607 */
[----:B------:R-:W-:Y:S02]  /*6490*/  PLOP3.LUT P0, PT, P0, P1, PT, 0xf8, 0x8f ;  /* 0x00000000008f781c */ /* 0x000fe40000703f70 */
[----:B------:R-:W-:-:S02]  /*64a0*/  SHF.R.U32.HI R10, RZ, 0x1, R8 ;  /* 0x00000001ff0a7819 */ /* 0x000fc40000011608 */
[----:B------:R-:W-:-:S04]  /*64b0*/  SEL R3, RZ, 0x1, !P0 ;  /* 0x00000001ff037807 */ /* 0x000fc80004000000 */
[----:B------:R-:W-:-:S04]  /*64c0*/  LOP3.LUT R3, R3, 0x1, R10, 0xf8, !PT ;  /* 0x0000000103037812 */ /* 0x000fc800078ef80a */
[----:B------:R-:W-:-:S05]  /*64d0*/  LOP3.LUT R3, R3, R8, RZ, 0xc0, !PT ;  /* 0x0000000803037212 */ /* 0x000fca00078ec0ff */
[----:B------:R-:W-:-:S05]  /*64e0*/  IMAD.IADD R3, R10, 0x1, R3 ;  /* 0x000000010a037824 */ /* 0x000fca00078e0203 */
[----:B------:R-:W-:Y:S01]  /*64f0*/  LOP3.LUT R0, R3, R0, RZ, 0xfc, !PT ;  /* 0x0000000003007212 */ /* 0x000fe200078efcff */
[----:B------:R-:W-:Y:S06]  /*6500*/  BRA `(.L_x_23) ;  /* 0x0000000000107947 */ /* 0x000fec0003800000 */
.L_x_22:
[----:B------:R-:W-:-:S04]  /*6510*/  LOP3.LUT R0, R0, 0x80000000, RZ, 0xc0, !PT ;  /* 0x8000000000007812 */ /* 0x000fc800078ec0ff */
[----:B------:R-:W-:Y:S01]  /*6520*/  LOP3.LUT R0, R0, 0x7f800000, RZ, 0xfc, !PT ;  /* 0x7f80000000007812 */ /* 0x000fe200078efcff */
[----:B------:R-:W-:Y:S06]  /*6530*/  BRA `(.L_x_23) ;  /* 0x0000000000047947 */ /* 0x000fec0003800000 */
.L_x_21:
[----:B------:R-:W-:-:S07]  /*6540*/  IMAD R0, R8, 0x800000, R0 ;  /* 0x0080000008007824 */ /* 0x000fce00078e0200 */
.L_x_23:
[----:B------:R-:W-:Y:S05]  /*6550*/  BSYNC.RECONVERGENT B2 ;  /* 0x0000000000027941 */ /* 0x000fea0003800200 */
.L_x_20:
[----:B------:R-:W-:Y:S05]  /*6560*/  BRA `(.L_x_24) ;  /* 0x0000000000207947 */ /* 0x000fea0003800000 */
.L_x_19:
[----:B------:R-:W-:-:S04]  /*6570*/  LOP3.LUT R0, R3, 0x80000000, R0, 0x48, !PT ;  /* 0x8000000003007812 */ /* 0x000fc800078e4800 */
[----:B------:R-:W-:Y:S01]  /*6580*/  LOP3.LUT R0, R0, 0x7f800000, RZ, 0xfc, !PT ;  /* 0x7f80000000007812 */ /* 0x000fe200078efcff */
[----:B------:R-:W-:Y:S06]  /*6590*/  BRA `(.L_x_24) ;  /* 0x0000000000147947 */ /* 0x000fec0003800000 */
.L_x_18:
[----:B------:R-:W-:Y:S01]  /*65a0*/  LOP3.LUT R0, R3, 0x80000000, R0, 0x48, !PT ;  /* 0x8000000003007812 */ /* 0x000fe200078e4800 */
[----:B------:R-:W-:Y:S06]  /*65b0*/  BRA `(.L_x_24) ;  /* 0x00000000000c7947 */ /* 0x000fec0003800000 */
.L_x_17:
[----:B------:R-:W0:Y:S01]  /*65c0*/  MUFU.RSQ R0, -QNAN ;  /* 0xffc0000000007908 */ /* 0x000e220000001400 */
[----:B------:R-:W-:Y:S05]  /*65d0*/  BRA `(.L_x_24) ;  /* 0x0000000000047947 */ /* 0x000fea0003800000 */
.L_x_16:
[----:B------:R-:W-:-:S07]  /*65e0*/  FADD.FTZ R0, R0, R3 ;  /* 0x0000000300007221 */ /* 0x000fce0000010000 */
.L_x_24:
[----:B------:R-:W-:Y:S05]  /*65f0*/  BSYNC.RECONVERGENT B1 ;  /* 0x0000000000017941 */ /* 0x000fea0003800200 */
.L_x_14:
[----:B------:R-:W-:-:S04]  /*6600*/  IMAD.MOV.U32 R7, RZ, RZ, 0x0 ;  /* 0x00000000ff077424 */ /* 0x000fc800078e00ff */
[----:B0-----:R-:W-:Y:S05]  /*6610*/  RET.REL.NODEC R6 `(_Z15generate_kernelP17curandStateMtgp32PiPf) ;  /* 0xffffff9806787950 */ /* 0x001fea0003c3ffff */
.L_x_25:
[----:B------:R-:W-:-:S00]  /*6620*/  BRA `(.L_x_25) ;  /* 0xfffffffc00fc7947 */ /* 0x000fc0000383ffff */
[----:B------:R-:W-:-:S00]  /*6630*/  NOP ;  /* 0x0000000000007918 */ /* 0x000fc00000000000 */
        /* <DEDUP_REMOVED lines=12> */
.L_x_26:


//--------------------- .nv.global.init           --------------------------
	.section	.nv.global.init,"aw",@progbits
	.align	4
.nv.global.init:
	.type		mrg32k3aM1SubSeq,@object
	.size		mrg32k3aM1SubSeq,(mrg32k3aM2SubSeq - mrg32k3aM1SubSeq)
mrg32k3aM1SubSeq:
        /*0000*/ 	.byte	0x0b, 0xcc, 0xee, 0x04, 0x73, 0x29, 0x8b, 0x6f, 0xf6, 0x53, 0x03, 0xf6, 0x23, 0xf6, 0xea, 0xda
        /* <DEDUP_REMOVED lines=125> */
	.type		mrg32k3aM2SubSeq,@object
	.size		mrg32k3aM2SubSeq,(mrg32k3aM1 - mrg32k3aM2SubSeq)
mrg32k3aM2SubSeq:
        /* <DEDUP_REMOVED lines=126> */
	.type		mrg32k3aM1,@object
	.size		mrg32k3aM1,(mrg32k3aM1Seq - mrg32k3aM1)
mrg32k3aM1:
        /* <DEDUP_REMOVED lines=144> */
	.type		mrg32k3aM1Seq,@object
	.size		mrg32k3aM1Seq,(mrg32k3aM2 - mrg32k3aM1Seq)
mrg32k3aM1Seq:
        /* <DEDUP_REMOVED lines=144> */
	.type		mrg32k3aM2,@object
	.size		mrg32k3aM2,(mrg32k3aM2Seq - mrg32k3aM2)
mrg32k3aM2:
        /* <DEDUP_REMOVED lines=144> */
	.type		mrg32k3aM2Seq,@object
	.size		mrg32k3aM2Seq,(precalc_xorwow_matrix - mrg32k3aM2Seq)
mrg32k3aM2Seq:
        /* <DEDUP_REMOVED lines=144> */
	.type		precalc_xorwow_matrix,@object
	.size		precalc_xorwow_matrix,(precalc_xorwow_offset_matrix - precalc_xorwow_matrix)
precalc_xorwow_matrix:
        /* <DEDUP_REMOVED lines=6400> */
	.type		precalc_xorwow_offset_matrix,@object
	.size		precalc_xorwow_offset_matrix,(.L_1 - precalc_xorwow_offset_matrix)
precalc_xorwow_offset_matrix:
        /* <DEDUP_REMOVED lines=6400> */
.L_1:


//--------------------- .nv.shared._Z15generate_kernelP17curandStateMtgp32PiPf --------------------------
	.section	.nv.shared._Z15generate_kernelP17curandStateMtgp32PiPf,"aw",@nobits
	.sectionflags	@""
	.align	8
.nv.shared._Z15generate_kernelP17curandStateMtgp32PiPf:
	.zero		1336


//--------------------- .nv.shared.reserved.0     --------------------------
	.section	.nv.shared.reserved.0,"aw",@nobits
	.weak		__nv_reservedSMEM_offset_0_alias
	.size		__nv_reservedSMEM_offset_0_alias, 0, 64
	.other		__nv_reservedSMEM_offset_0_alias,@"STO_CUDA_RESERVED_SHARED STV_DEFAULT"
__nv_reservedSMEM_offset_0_alias:
	.zero		0
	.zero		64


//--------------------- .nv.constant0._Z15generate_kernelP17curandStateMtgp32PiPf --------------------------
	.section	.nv.constant0._Z15generate_kernelP17curandStateMtgp32PiPf,"a",@progbits
	.sectionflags	@""
	.align	4
.nv.constant0._Z15generate_kernelP17curandStateMtgp32PiPf:
	.zero		920


//--------------------- SYMBOLS --------------------------

	.type		.nv.reservedSmem.offset0,@object
	.size		.nv.reservedSmem.offset0,0x4
	.type		.nv.reservedSmem.cap,@object
	.size		.nv.reservedSmem.cap,0x4
